//
// Generated by NVIDIA NVVM Compiler
//
// Compiler Build ID: CL-36424714
// Cuda compilation tools, release 13.0, V13.0.88
// Based on NVVM 20.0.0
//

.version 9.0
.target sm_100
.address_size 64

	// .globl	_Z7reduce0Pf
.global .align 4 .b8 precalc_xorwow_matrix[102400];
.global .align 4 .b8 precalc_xorwow_offset_matrix[102400];
.global .align 4 .b8 mrg32k3aM1[2304];
.global .align 4 .b8 mrg32k3aM2[2304];
.global .align 4 .b8 mrg32k3aM1SubSeq[2016];
.global .align 4 .b8 mrg32k3aM2SubSeq[2016];
.global .align 4 .b8 mrg32k3aM1Seq[2304];
.global .align 4 .b8 mrg32k3aM2Seq[2304];
.const .align 8 .b8 __cr_lgamma_table[72];
.extern .shared .align 16 .b8 sdata[];

.visible .entry _Z7reduce0Pf(
	.param .u64 .ptr .align 1 _Z7reduce0Pf_param_0
)
{
	.reg .pred 	%p<5>;
	.reg .b32 	%r<21>;
	.reg .b32 	%f<3>;
	.reg .b64 	%rd<7>;

	ld.param.u64 	%rd2, [_Z7reduce0Pf_param_0];
	cvta.to.global.u64 	%rd1, %rd2;
	mov.u32 	%r1, %tid.x;
	mov.u32 	%r2, %ctaid.x;
	mov.u32 	%r3, %ntid.x;
	mad.lo.s32 	%r7, %r2, %r3, %r1;
	mul.wide.u32 	%rd3, %r7, 4;
	add.s64 	%rd4, %rd1, %rd3;
	ld.global.f32 	%f1, [%rd4];
	cvt.rzi.s32.f32 	%r8, %f1;
	shl.b32 	%r9, %r1, 2;
	mov.u32 	%r10, sdata;
	add.s32 	%r4, %r10, %r9;
	st.shared.u32 	[%r4], %r8;
	bar.sync 	0;
	setp.lt.u32 	%p1, %r3, 2;
	@%p1 bra 	$L__BB0_5;
	mov.b32 	%r20, 1;
$L__BB0_2:
	shl.b32 	%r6, %r20, 1;
	add.s32 	%r12, %r6, -1;
	and.b32  	%r13, %r12, %r1;
	setp.ne.s32 	%p2, %r13, 0;
	@%p2 bra 	$L__BB0_4;
	shl.b32 	%r14, %r20, 2;
	add.s32 	%r15, %r4, %r14;
	ld.shared.u32 	%r16, [%r15];
	ld.shared.u32 	%r17, [%r4];
	add.s32 	%r18, %r17, %r16;
	st.shared.u32 	[%r4], %r18;
$L__BB0_4:
	bar.sync 	0;
	setp.lt.u32 	%p3, %r6, %r3;
	mov.u32 	%r20, %r6;
	@%p3 bra 	$L__BB0_2;
$L__BB0_5:
	setp.ne.s32 	%p4, %r1, 0;
	@%p4 bra 	$L__BB0_7;
	ld.shared.u32 	%r19, [sdata];
	cvt.rn.f32.s32 	%f2, %r19;
	mul.wide.u32 	%rd5, %r2, 4;
	add.s64 	%rd6, %rd1, %rd5;
	st.global.f32 	[%rd6], %f2;
$L__BB0_7:
	ret;

}
	// .globl	_Z10monteCarloPfiP17curandStateXORWOW
.visible .entry _Z10monteCarloPfiP17curandStateXORWOW(
	.param .u64 .ptr .align 1 _Z10monteCarloPfiP17curandStateXORWOW_param_0,
	.param .u32 _Z10monteCarloPfiP17curandStateXORWOW_param_1,
	.param .u64 .ptr .align 1 _Z10monteCarloPfiP17curandStateXORWOW_param_2
)
{
	.reg .pred 	%p<34>;
	.reg .b32 	%r<626>;
	.reg .b32 	%f<40>;
	.reg .b64 	%rd<22>;

	ld.param.u64 	%rd8, [_Z10monteCarloPfiP17curandStateXORWOW_param_0];
	ld.param.u32 	%r249, [_Z10monteCarloPfiP17curandStateXORWOW_param_1];
	ld.param.u64 	%rd9, [_Z10monteCarloPfiP17curandStateXORWOW_param_2];
	cvta.to.global.u64 	%rd10, %rd9;
	mov.u32 	%r255, %ctaid.x;
	mov.u32 	%r256, %ntid.x;
	mov.u32 	%r257, %tid.x;
	mad.lo.s32 	%r258, %r255, %r256, %r257;
	cvt.u64.u32 	%rd1, %r258;
	mul.wide.u32 	%rd11, %r258, 48;
	add.s64 	%rd2, %rd10, %rd11;
	mov.b32 	%r505, 1593684748;
	mov.b32 	%r259, 832094735;
	st.global.v2.u32 	[%rd2], {%r259, %r505};
	mov.b32 	%r503, -123459836;
	mov.b32 	%r504, 1111207954;
	st.global.v2.u32 	[%rd2+8], {%r504, %r503};
	mov.b32 	%r501, 1476011280;
	mov.b32 	%r502, -589760388;
	st.global.v2.u32 	[%rd2+16], {%r502, %r501};
	setp.eq.s32 	%p1, %r258, 0;
	@%p1 bra 	$L__BB1_42;
	mov.b32 	%r487, 0;
	mov.b32 	%r505, 1593684748;
	mov.b32 	%r504, 1111207954;
	mov.b32 	%r503, -123459836;
	mov.b32 	%r502, -589760388;
	mov.b32 	%r501, 1476011280;
	mov.u64 	%rd21, %rd1;
$L__BB1_2:
	and.b64  	%rd4, %rd21, 3;
	setp.eq.s64 	%p2, %rd4, 0;
	@%p2 bra 	$L__BB1_41;
	mul.wide.u32 	%rd12, %r487, 3200;
	mov.u64 	%rd13, precalc_xorwow_matrix;
	add.s64 	%rd5, %rd13, %rd12;
	cvt.u32.u64 	%r7, %rd4;
	mov.b32 	%r488, 0;
$L__BB1_4:
	mov.b32 	%r501, 0;
	mov.u32 	%r502, %r501;
	mov.u32 	%r503, %r501;
	mov.u32 	%r504, %r501;
	mov.u32 	%r505, %r501;
	mov.u32 	%r494, %r501;
$L__BB1_5:
	mul.wide.u32 	%rd14, %r494, 4;
	add.s64 	%rd15, %rd2, %rd14;
	ld.global.u32 	%r15, [%rd15+4];
	shl.b32 	%r16, %r494, 5;
	mov.b32 	%r500, 0;
$L__BB1_6:
	.pragma "nounroll";
	shr.u32 	%r269, %r15, %r500;
	and.b32  	%r270, %r269, 1;
	setp.eq.b32 	%p3, %r270, 1;
	not.pred 	%p4, %p3;
	add.s32 	%r271, %r16, %r500;
	mul.lo.s32 	%r272, %r271, 5;
	mul.wide.u32 	%rd16, %r272, 4;
	add.s64 	%rd6, %rd5, %rd16;
	@%p4 bra 	$L__BB1_8;
	ld.global.u32 	%r273, [%rd6];
	xor.b32  	%r505, %r505, %r273;
	ld.global.u32 	%r274, [%rd6+4];
	xor.b32  	%r504, %r504, %r274;
	ld.global.u32 	%r275, [%rd6+8];
	xor.b32  	%r503, %r503, %r275;
	ld.global.u32 	%r276, [%rd6+12];
	xor.b32  	%r502, %r502, %r276;
	ld.global.u32 	%r277, [%rd6+16];
	xor.b32  	%r501, %r501, %r277;
$L__BB1_8:
	and.b32  	%r279, %r269, 2;
	setp.eq.s32 	%p5, %r279, 0;
	@%p5 bra 	$L__BB1_10;
	ld.global.u32 	%r280, [%rd6+20];
	xor.b32  	%r505, %r505, %r280;
	ld.global.u32 	%r281, [%rd6+24];
	xor.b32  	%r504, %r504, %r281;
	ld.global.u32 	%r282, [%rd6+28];
	xor.b32  	%r503, %r503, %r282;
	ld.global.u32 	%r283, [%rd6+32];
	xor.b32  	%r502, %r502, %r283;
	ld.global.u32 	%r284, [%rd6+36];
	xor.b32  	%r501, %r501, %r284;
$L__BB1_10:
	and.b32  	%r286, %r269, 4;
	setp.eq.s32 	%p6, %r286, 0;
	@%p6 bra 	$L__BB1_12;
	ld.global.u32 	%r287, [%rd6+40];
	xor.b32  	%r505, %r505, %r287;
	ld.global.u32 	%r288, [%rd6+44];
	xor.b32  	%r504, %r504, %r288;
	ld.global.u32 	%r289, [%rd6+48];
	xor.b32  	%r503, %r503, %r289;
	ld.global.u32 	%r290, [%rd6+52];
	xor.b32  	%r502, %r502, %r290;
	ld.global.u32 	%r291, [%rd6+56];
	xor.b32  	%r501, %r501, %r291;
$L__BB1_12:
	and.b32  	%r293, %r269, 8;
	setp.eq.s32 	%p7, %r293, 0;
	@%p7 bra 	$L__BB1_14;
	ld.global.u32 	%r294, [%rd6+60];
	xor.b32  	%r505, %r505, %r294;
	ld.global.u32 	%r295, [%rd6+64];
	xor.b32  	%r504, %r504, %r295;
	ld.global.u32 	%r296, [%rd6+68];
	xor.b32  	%r503, %r503, %r296;
	ld.global.u32 	%r297, [%rd6+72];
	xor.b32  	%r502, %r502, %r297;
	ld.global.u32 	%r298, [%rd6+76];
	xor.b32  	%r501, %r501, %r298;
$L__BB1_14:
	and.b32  	%r300, %r269, 16;
	setp.eq.s32 	%p8, %r300, 0;
	@%p8 bra 	$L__BB1_16;
	ld.global.u32 	%r301, [%rd6+80];
	xor.b32  	%r505, %r505, %r301;
	ld.global.u32 	%r302, [%rd6+84];
	xor.b32  	%r504, %r504, %r302;
	ld.global.u32 	%r303, [%rd6+88];
	xor.b32  	%r503, %r503, %r303;
	ld.global.u32 	%r304, [%rd6+92];
	xor.b32  	%r502, %r502, %r304;
	ld.global.u32 	%r305, [%rd6+96];
	xor.b32  	%r501, %r501, %r305;
$L__BB1_16:
	and.b32  	%r307, %r269, 32;
	setp.eq.s32 	%p9, %r307, 0;
	@%p9 bra 	$L__BB1_18;
	ld.global.u32 	%r308, [%rd6+100];
	xor.b32  	%r505, %r505, %r308;
	ld.global.u32 	%r309, [%rd6+104];
	xor.b32  	%r504, %r504, %r309;
	ld.global.u32 	%r310, [%rd6+108];
	xor.b32  	%r503, %r503, %r310;
	ld.global.u32 	%r311, [%rd6+112];
	xor.b32  	%r502, %r502, %r311;
	ld.global.u32 	%r312, [%rd6+116];
	xor.b32  	%r501, %r501, %r312;
$L__BB1_18:
	and.b32  	%r314, %r269, 64;
	setp.eq.s32 	%p10, %r314, 0;
	@%p10 bra 	$L__BB1_20;
	ld.global.u32 	%r315, [%rd6+120];
	xor.b32  	%r505, %r505, %r315;
	ld.global.u32 	%r316, [%rd6+124];
	xor.b32  	%r504, %r504, %r316;
	ld.global.u32 	%r317, [%rd6+128];
	xor.b32  	%r503, %r503, %r317;
	ld.global.u32 	%r318, [%rd6+132];
	xor.b32  	%r502, %r502, %r318;
	ld.global.u32 	%r319, [%rd6+136];
	xor.b32  	%r501, %r501, %r319;
$L__BB1_20:
	and.b32  	%r321, %r269, 128;
	setp.eq.s32 	%p11, %r321, 0;
	@%p11 bra 	$L__BB1_22;
	ld.global.u32 	%r322, [%rd6+140];
	xor.b32  	%r505, %r505, %r322;
	ld.global.u32 	%r323, [%rd6+144];
	xor.b32  	%r504, %r504, %r323;
	ld.global.u32 	%r324, [%rd6+148];
	xor.b32  	%r503, %r503, %r324;
	ld.global.u32 	%r325, [%rd6+152];
	xor.b32  	%r502, %r502, %r325;
	ld.global.u32 	%r326, [%rd6+156];
	xor.b32  	%r501, %r501, %r326;
$L__BB1_22:
	and.b32  	%r328, %r269, 256;
	setp.eq.s32 	%p12, %r328, 0;
	@%p12 bra 	$L__BB1_24;
	ld.global.u32 	%r329, [%rd6+160];
	xor.b32  	%r505, %r505, %r329;
	ld.global.u32 	%r330, [%rd6+164];
	xor.b32  	%r504, %r504, %r330;
	ld.global.u32 	%r331, [%rd6+168];
	xor.b32  	%r503, %r503, %r331;
	ld.global.u32 	%r332, [%rd6+172];
	xor.b32  	%r502, %r502, %r332;
	ld.global.u32 	%r333, [%rd6+176];
	xor.b32  	%r501, %r501, %r333;
$L__BB1_24:
	and.b32  	%r335, %r269, 512;
	setp.eq.s32 	%p13, %r335, 0;
	@%p13 bra 	$L__BB1_26;
	ld.global.u32 	%r336, [%rd6+180];
	xor.b32  	%r505, %r505, %r336;
	ld.global.u32 	%r337, [%rd6+184];
	xor.b32  	%r504, %r504, %r337;
	ld.global.u32 	%r338, [%rd6+188];
	xor.b32  	%r503, %r503, %r338;
	ld.global.u32 	%r339, [%rd6+192];
	xor.b32  	%r502, %r502, %r339;
	ld.global.u32 	%r340, [%rd6+196];
	xor.b32  	%r501, %r501, %r340;
$L__BB1_26:
	and.b32  	%r342, %r269, 1024;
	setp.eq.s32 	%p14, %r342, 0;
	@%p14 bra 	$L__BB1_28;
	ld.global.u32 	%r343, [%rd6+200];
	xor.b32  	%r505, %r505, %r343;
	ld.global.u32 	%r344, [%rd6+204];
	xor.b32  	%r504, %r504, %r344;
	ld.global.u32 	%r345, [%rd6+208];
	xor.b32  	%r503, %r503, %r345;
	ld.global.u32 	%r346, [%rd6+212];
	xor.b32  	%r502, %r502, %r346;
	ld.global.u32 	%r347, [%rd6+216];
	xor.b32  	%r501, %r501, %r347;
$L__BB1_28:
	and.b32  	%r349, %r269, 2048;
	setp.eq.s32 	%p15, %r349, 0;
	@%p15 bra 	$L__BB1_30;
	ld.global.u32 	%r350, [%rd6+220];
	xor.b32  	%r505, %r505, %r350;
	ld.global.u32 	%r351, [%rd6+224];
	xor.b32  	%r504, %r504, %r351;
	ld.global.u32 	%r352, [%rd6+228];
	xor.b32  	%r503, %r503, %r352;
	ld.global.u32 	%r353, [%rd6+232];
	xor.b32  	%r502, %r502, %r353;
	ld.global.u32 	%r354, [%rd6+236];
	xor.b32  	%r501, %r501, %r354;
$L__BB1_30:
	and.b32  	%r356, %r269, 4096;
	setp.eq.s32 	%p16, %r356, 0;
	@%p16 bra 	$L__BB1_32;
	ld.global.u32 	%r357, [%rd6+240];
	xor.b32  	%r505, %r505, %r357;
	ld.global.u32 	%r358, [%rd6+244];
	xor.b32  	%r504, %r504, %r358;
	ld.global.u32 	%r359, [%rd6+248];
	xor.b32  	%r503, %r503, %r359;
	ld.global.u32 	%r360, [%rd6+252];
	xor.b32  	%r502, %r502, %r360;
	ld.global.u32 	%r361, [%rd6+256];
	xor.b32  	%r501, %r501, %r361;
$L__BB1_32:
	and.b32  	%r363, %r269, 8192;
	setp.eq.s32 	%p17, %r363, 0;
	@%p17 bra 	$L__BB1_34;
	ld.global.u32 	%r364, [%rd6+260];
	xor.b32  	%r505, %r505, %r364;
	ld.global.u32 	%r365, [%rd6+264];
	xor.b32  	%r504, %r504, %r365;
	ld.global.u32 	%r366, [%rd6+268];
	xor.b32  	%r503, %r503, %r366;
	ld.global.u32 	%r367, [%rd6+272];
	xor.b32  	%r502, %r502, %r367;
	ld.global.u32 	%r368, [%rd6+276];
	xor.b32  	%r501, %r501, %r368;
$L__BB1_34:
	and.b32  	%r370, %r269, 16384;
	setp.eq.s32 	%p18, %r370, 0;
	@%p18 bra 	$L__BB1_36;
	ld.global.u32 	%r371, [%rd6+280];
	xor.b32  	%r505, %r505, %r371;
	ld.global.u32 	%r372, [%rd6+284];
	xor.b32  	%r504, %r504, %r372;
	ld.global.u32 	%r373, [%rd6+288];
	xor.b32  	%r503, %r503, %r373;
	ld.global.u32 	%r374, [%rd6+292];
	xor.b32  	%r502, %r502, %r374;
	ld.global.u32 	%r375, [%rd6+296];
	xor.b32  	%r501, %r501, %r375;
$L__BB1_36:
	and.b32  	%r377, %r269, 32768;
	setp.eq.s32 	%p19, %r377, 0;
	@%p19 bra 	$L__BB1_38;
	ld.global.u32 	%r378, [%rd6+300];
	xor.b32  	%r505, %r505, %r378;
	ld.global.u32 	%r379, [%rd6+304];
	xor.b32  	%r504, %r504, %r379;
	ld.global.u32 	%r380, [%rd6+308];
	xor.b32  	%r503, %r503, %r380;
	ld.global.u32 	%r381, [%rd6+312];
	xor.b32  	%r502, %r502, %r381;
	ld.global.u32 	%r382, [%rd6+316];
	xor.b32  	%r501, %r501, %r382;
$L__BB1_38:
	add.s32 	%r500, %r500, 16;
	setp.ne.s32 	%p20, %r500, 32;
	@%p20 bra 	$L__BB1_6;
	mad.lo.s32 	%r383, %r494, -31, %r16;
	add.s32 	%r494, %r383, 1;
	setp.ne.s32 	%p21, %r494, 5;
	@%p21 bra 	$L__BB1_5;
	st.global.u32 	[%rd2+4], %r505;
	st.global.u32 	[%rd2+8], %r504;
	st.global.u32 	[%rd2+12], %r503;
	st.global.u32 	[%rd2+16], %r502;
	st.global.u32 	[%rd2+20], %r501;
	add.s32 	%r488, %r488, 1;
	setp.lt.u32 	%p22, %r488, %r7;
	@%p22 bra 	$L__BB1_4;
$L__BB1_41:
	shr.u64 	%rd7, %rd21, 2;
	add.s32 	%r487, %r487, 1;
	setp.gt.u64 	%p23, %rd21, 3;
	mov.u64 	%rd21, %rd7;
	@%p23 bra 	$L__BB1_2;
$L__BB1_42:
	mov.b32 	%r384, 0;
	st.global.v2.u32 	[%rd2+24], {%r384, %r384};
	st.global.u32 	[%rd2+32], %r384;
	mov.b64 	%rd17, 0;
	st.global.u64 	[%rd2+40], %rd17;
	setp.eq.s32 	%p24, %r249, 0;
	mov.f32 	%f39, 0f00000000;
	@%p24 bra 	$L__BB1_50;
	and.b32  	%r197, %r249, 3;
	setp.lt.u32 	%p25, %r249, 4;
	mov.b32 	%r625, 0;
	mov.b32 	%r605, 832094735;
	@%p25 bra 	$L__BB1_46;
	and.b32  	%r390, %r249, -4;
	neg.s32 	%r591, %r390;
	mov.b32 	%r625, 0;
	mov.b32 	%r592, 834994231;
$L__BB1_45:
	mov.u32 	%r605, %r592;
	shr.u32 	%r391, %r505, 2;
	xor.b32  	%r392, %r391, %r505;
	shl.b32 	%r393, %r501, 4;
	shl.b32 	%r394, %r392, 1;
	xor.b32  	%r395, %r394, %r393;
	xor.b32  	%r396, %r395, %r392;
	xor.b32  	%r397, %r396, %r501;
	add.s32 	%r398, %r605, -2899496;
	add.s32 	%r399, %r398, %r397;
	add.s32 	%r400, %r399, 362437;
	cvt.rn.f32.u32 	%f4, %r400;
	fma.rn.f32 	%f5, %f4, 0f2F800000, 0f2F000000;
	shr.u32 	%r401, %r504, 2;
	xor.b32  	%r402, %r401, %r504;
	shl.b32 	%r403, %r397, 4;
	shl.b32 	%r404, %r402, 1;
	xor.b32  	%r405, %r404, %r403;
	xor.b32  	%r406, %r405, %r402;
	xor.b32  	%r407, %r406, %r397;
	add.s32 	%r408, %r398, %r407;
	add.s32 	%r409, %r408, 724874;
	cvt.rn.f32.u32 	%f6, %r409;
	fma.rn.f32 	%f7, %f6, 0f2F800000, 0f2F000000;
	mul.f32 	%f8, %f7, %f7;
	fma.rn.f32 	%f9, %f5, %f5, %f8;
	sqrt.rn.f32 	%f10, %f9;
	setp.le.f32 	%p26, %f10, 0f3F800000;
	selp.u32 	%r410, 1, 0, %p26;
	add.s32 	%r411, %r625, %r410;
	shr.u32 	%r412, %r503, 2;
	xor.b32  	%r413, %r412, %r503;
	shl.b32 	%r414, %r407, 4;
	shl.b32 	%r415, %r413, 1;
	xor.b32  	%r416, %r415, %r414;
	xor.b32  	%r417, %r416, %r413;
	xor.b32  	%r418, %r417, %r407;
	add.s32 	%r419, %r398, %r418;
	add.s32 	%r420, %r419, 1087311;
	cvt.rn.f32.u32 	%f11, %r420;
	fma.rn.f32 	%f12, %f11, 0f2F800000, 0f2F000000;
	shr.u32 	%r421, %r502, 2;
	xor.b32  	%r422, %r421, %r502;
	shl.b32 	%r423, %r418, 4;
	shl.b32 	%r424, %r422, 1;
	xor.b32  	%r425, %r424, %r423;
	xor.b32  	%r426, %r425, %r422;
	xor.b32  	%r505, %r426, %r418;
	add.s32 	%r427, %r398, %r505;
	add.s32 	%r428, %r427, 1449748;
	cvt.rn.f32.u32 	%f13, %r428;
	fma.rn.f32 	%f14, %f13, 0f2F800000, 0f2F000000;
	mul.f32 	%f15, %f14, %f14;
	fma.rn.f32 	%f16, %f12, %f12, %f15;
	sqrt.rn.f32 	%f17, %f16;
	setp.le.f32 	%p27, %f17, 0f3F800000;
	selp.u32 	%r429, 1, 0, %p27;
	add.s32 	%r430, %r411, %r429;
	shr.u32 	%r431, %r501, 2;
	xor.b32  	%r432, %r431, %r501;
	shl.b32 	%r433, %r505, 4;
	shl.b32 	%r434, %r432, 1;
	xor.b32  	%r435, %r434, %r433;
	xor.b32  	%r436, %r435, %r432;
	xor.b32  	%r504, %r436, %r505;
	add.s32 	%r437, %r398, %r504;
	add.s32 	%r438, %r437, 1812185;
	cvt.rn.f32.u32 	%f18, %r438;
	fma.rn.f32 	%f19, %f18, 0f2F800000, 0f2F000000;
	shr.u32 	%r439, %r397, 2;
	xor.b32  	%r440, %r439, %r397;
	shl.b32 	%r441, %r504, 4;
	shl.b32 	%r442, %r440, 1;
	xor.b32  	%r443, %r442, %r441;
	xor.b32  	%r444, %r443, %r440;
	xor.b32  	%r503, %r444, %r504;
	add.s32 	%r445, %r398, %r503;
	add.s32 	%r446, %r445, 2174622;
	cvt.rn.f32.u32 	%f20, %r446;
	fma.rn.f32 	%f21, %f20, 0f2F800000, 0f2F000000;
	mul.f32 	%f22, %f21, %f21;
	fma.rn.f32 	%f23, %f19, %f19, %f22;
	sqrt.rn.f32 	%f24, %f23;
	setp.le.f32 	%p28, %f24, 0f3F800000;
	selp.u32 	%r447, 1, 0, %p28;
	add.s32 	%r448, %r430, %r447;
	shr.u32 	%r449, %r407, 2;
	xor.b32  	%r450, %r449, %r407;
	shl.b32 	%r451, %r503, 4;
	shl.b32 	%r452, %r450, 1;
	xor.b32  	%r453, %r452, %r451;
	xor.b32  	%r454, %r453, %r450;
	xor.b32  	%r502, %r454, %r503;
	add.s32 	%r455, %r398, %r502;
	add.s32 	%r456, %r455, 2537059;
	cvt.rn.f32.u32 	%f25, %r456;
	fma.rn.f32 	%f26, %f25, 0f2F800000, 0f2F000000;
	shr.u32 	%r457, %r418, 2;
	xor.b32  	%r458, %r457, %r418;
	shl.b32 	%r459, %r502, 4;
	shl.b32 	%r460, %r458, 1;
	xor.b32  	%r461, %r460, %r459;
	xor.b32  	%r462, %r461, %r458;
	xor.b32  	%r501, %r462, %r502;
	add.s32 	%r463, %r501, %r605;
	cvt.rn.f32.u32 	%f27, %r463;
	fma.rn.f32 	%f28, %f27, 0f2F800000, 0f2F000000;
	mul.f32 	%f29, %f28, %f28;
	fma.rn.f32 	%f30, %f26, %f26, %f29;
	sqrt.rn.f32 	%f31, %f30;
	setp.le.f32 	%p29, %f31, 0f3F800000;
	selp.u32 	%r464, 1, 0, %p29;
	add.s32 	%r625, %r448, %r464;
	add.s32 	%r592, %r605, 2899496;
	add.s32 	%r591, %r591, 4;
	setp.ne.s32 	%p30, %r591, 0;
	@%p30 bra 	$L__BB1_45;
$L__BB1_46:
	setp.eq.s32 	%p31, %r197, 0;
	@%p31 bra 	$L__BB1_49;
	add.s32 	%r613, %r605, 724874;
	neg.s32 	%r612, %r197;
	mov.u32 	%r617, %r504;
	mov.u32 	%r618, %r505;
$L__BB1_48:
	.pragma "nounroll";
	mov.u32 	%r505, %r503;
	mov.u32 	%r504, %r502;
	mov.u32 	%r503, %r501;
	shr.u32 	%r465, %r618, 2;
	xor.b32  	%r466, %r465, %r618;
	shl.b32 	%r467, %r503, 4;
	shl.b32 	%r468, %r466, 1;
	xor.b32  	%r469, %r468, %r467;
	xor.b32  	%r470, %r469, %r466;
	xor.b32  	%r502, %r470, %r503;
	add.s32 	%r471, %r613, %r502;
	add.s32 	%r472, %r471, -362437;
	cvt.rn.f32.u32 	%f32, %r472;
	fma.rn.f32 	%f33, %f32, 0f2F800000, 0f2F000000;
	shr.u32 	%r473, %r617, 2;
	xor.b32  	%r474, %r473, %r617;
	shl.b32 	%r475, %r502, 4;
	shl.b32 	%r476, %r474, 1;
	xor.b32  	%r477, %r476, %r475;
	xor.b32  	%r478, %r477, %r474;
	xor.b32  	%r501, %r478, %r502;
	add.s32 	%r479, %r613, %r501;
	cvt.rn.f32.u32 	%f34, %r479;
	fma.rn.f32 	%f35, %f34, 0f2F800000, 0f2F000000;
	mul.f32 	%f36, %f35, %f35;
	fma.rn.f32 	%f37, %f33, %f33, %f36;
	sqrt.rn.f32 	%f38, %f37;
	setp.le.f32 	%p32, %f38, 0f3F800000;
	selp.u32 	%r480, 1, 0, %p32;
	add.s32 	%r625, %r625, %r480;
	add.s32 	%r613, %r613, 724874;
	add.s32 	%r612, %r612, 1;
	setp.ne.s32 	%p33, %r612, 0;
	mov.u32 	%r617, %r504;
	mov.u32 	%r618, %r505;
	@%p33 bra 	$L__BB1_48;
$L__BB1_49:
	st.global.v2.u32 	[%rd2+8], {%r504, %r503};
	st.global.v2.u32 	[%rd2+16], {%r502, %r501};
	mad.lo.s32 	%r481, %r249, 724874, 832094735;
	st.global.v2.u32 	[%rd2], {%r481, %r505};
	cvt.rn.f32.u32 	%f39, %r625;
$L__BB1_50:
	cvta.to.global.u64 	%rd18, %rd8;
	bar.sync 	0;
	shl.b64 	%rd19, %rd1, 2;
	add.s64 	%rd20, %rd18, %rd19;
	st.global.f32 	[%rd20], %f39;
	ret;

}


// ===== COMPILED SASS (sm_100) =====

	.target	sm_100

	.elftype	@"ET_EXEC"


//--------------------- .note.nv.tkinfo           --------------------------
	.section	.note.nv.tkinfo,"",@"SHT_NOTE"
	.sectionflags	@"SHF_NOTE_NV_TKINFO"
	.tkinfo
        /*0018*/ 	.word	0x00000002
        /*0030*/ 	.string	""
        /*0030*/ 	.string	"ptxas"
        /*0030*/ 	.string	"Cuda compilation tools, release 13.0, V13.0.88"
        /*0030*/ 	.string	"Build cuda_13.0.r13.0/compiler.36424714_0"
        /*0030*/ 	.string	"-arch sm_100 -m 64 "



//--------------------- .note.nv.cuinfo           --------------------------
	.section	.note.nv.cuinfo,"",@"SHT_NOTE"
	.sectionflags	@"SHF_NOTE_NV_CUINFO"
        /*0018*/ 	.short	0x0002
        /*001a*/ 	.short	0x0064
        /*001c*/ 	.short	0x0082
	.zero		2


//--------------------- .nv.info                  --------------------------
	.section	.nv.info,"",@"SHT_CUDA_INFO"
	.align	4


	//----- nvinfo : EIATTR_REGCOUNT
	.align		4
        /*0000*/ 	.byte	0x04, 0x2f
        /*0002*/ 	.short	(.L_10 - .L_9)
	.align		4
.L_9:
        /*0004*/ 	.word	index@(_Z7reduce0Pf)
        /*0008*/ 	.word	0x0000000b


	//----- nvinfo : EIATTR_FRAME_SIZE
	.align		4
.L_10:
        /*000c*/ 	.byte	0x04, 0x11
        /*000e*/ 	.short	(.L_12 - .L_11)
	.align		4
.L_11:
        /*0010*/ 	.word	index@(_Z7reduce0Pf)
        /*0014*/ 	.word	0x00000000


	//----- nvinfo : EIATTR_REGCOUNT
	.align		4
.L_12:
        /*0018*/ 	.byte	0x04, 0x2f
        /*001a*/ 	.short	(.L_14 - .L_13)
	.align		4
.L_13:
        /*001c*/ 	.word	index@(_Z10monteCarloPfiP17curandStateXORWOW)
        /*0020*/ 	.word	0x0000001f


	//----- nvinfo : EIATTR_FRAME_SIZE
	.align		4
.L_14:
        /*0024*/ 	.byte	0x04, 0x11
        /*0026*/ 	.short	(.L_16 - .L_15)
	.align		4
.L_15:
        /*0028*/ 	.word	index@($__internal_0_$__cuda_sm20_sqrt_rn_f32_slowpath)
        /*002c*/ 	.word	0x00000000


	//----- nvinfo : EIATTR_FRAME_SIZE
	.align		4
.L_16:
        /*0030*/ 	.byte	0x04, 0x11
        /*0032*/ 	.short	(.L_18 - .L_17)
	.align		4
.L_17:
        /*0034*/ 	.word	index@(_Z10monteCarloPfiP17curandStateXORWOW)
        /*0038*/ 	.word	0x00000000


	//----- nvinfo : EIATTR_MIN_STACK_SIZE
	.align		4
.L_18:
        /*003c*/ 	.byte	0x04, 0x12
        /*003e*/ 	.short	(.L_20 - .L_19)
	.align		4
.L_19:
        /*0040*/ 	.word	index@(_Z10monteCarloPfiP17curandStateXORWOW)
        /*0044*/ 	.word	0x00000000


	//----- nvinfo : EIATTR_MIN_STACK_SIZE
	.align		4
.L_20:
        /*0048*/ 	.byte	0x04, 0x12
        /*004a*/ 	.short	(.L_22 - .L_21)
	.align		4
.L_21:
        /*004c*/ 	.word	index@(_Z7reduce0Pf)
        /*0050*/ 	.word	0x00000000
.L_22:


//--------------------- .nv.compat                --------------------------
	.section	.nv.compat,"",@"SHT_CUDA_COMPAT_INFO"
	.align	4
        /*0000*/ 	.byte	0x02, 0x09, 0x00, 0x00, 0x02, 0x02, 0x01, 0x00, 0x02, 0x05, 0x05, 0x00, 0x03, 0x07, 0x01, 0x01
        /*0010*/ 	.byte	0x02, 0x03, 0x00, 0x00, 0x02, 0x06, 0x01, 0x00, 0x04, 0x0b, 0x08, 0x00, 0x01, 0x00, 0x00, 0x00
        /*0020*/ 	.byte	0x00, 0x00, 0x00, 0x00


//--------------------- .nv.info._Z10monteCarloPfiP17curandStateXORWOW --------------------------
	.section	.nv.info._Z10monteCarloPfiP17curandStateXORWOW,"",@"SHT_CUDA_INFO"
	.sectionflags	@""
	.align	4


	//----- nvinfo : EIATTR_CUDA_API_VERSION
	.align		4
        /*0000*/ 	.byte	0x04, 0x37
        /*0002*/ 	.short	(.L_24 - .L_23)
.L_23:
        /*0004*/ 	.word	0x00000082


	//----- nvinfo : EIATTR_KPARAM_INFO
	.align		4
.L_24:
        /*0008*/ 	.byte	0x04, 0x17
        /*000a*/ 	.short	(.L_26 - .L_25)
.L_25:
        /*000c*/ 	.word	0x00000000
        /*0010*/ 	.short	0x0002
        /*0012*/ 	.short	0x0010
        /*0014*/ 	.byte	0x00, 0xf5, 0x21, 0x00


	//----- nvinfo : EIATTR_KPARAM_INFO
	.align		4
.L_26:
        /*0018*/ 	.byte	0x04, 0x17
        /*001a*/ 	.short	(.L_28 - .L_27)
.L_27:
        /*001c*/ 	.word	0x00000000
        /*0020*/ 	.short	0x0001
        /*0022*/ 	.short	0x0008
        /*0024*/ 	.byte	0x00, 0xf0, 0x11, 0x00


	//----- nvinfo : EIATTR_KPARAM_INFO
	.align		4
.L_28:
        /*0028*/ 	.byte	0x04, 0x17
        /*002a*/ 	.short	(.L_30 - .L_29)
.L_29:
        /*002c*/ 	.word	0x00000000
        /*0030*/ 	.short	0x0000
        /*0032*/ 	.short	0x0000
        /*0034*/ 	.byte	0x00, 0xf5, 0x21, 0x00


	//----- nvinfo : EIATTR_SPARSE_MMA_MASK
	.align		4
.L_30:
        /*0038*/ 	.byte	0x03, 0x50
        /*003a*/ 	.short	0x0000


	//----- nvinfo : EIATTR_MAXREG_COUNT
	.align		4
        /*003c*/ 	.byte	0x03, 0x1b
        /*003e*/ 	.short	0x00ff


	//----- nvinfo : EIATTR_NUM_BARRIERS
	.align		4
        /*0040*/ 	.byte	0x02, 0x4c
        /*0042*/ 	.byte	0x01
	.zero		1


	//----- nvinfo : EIATTR_MERCURY_ISA_VERSION
	.align		4
        /*0044*/ 	.byte	0x03, 0x5f
        /*0046*/ 	.short	0x0101


	//----- nvinfo : EIATTR_VRC_CTA_INIT_COUNT
	.align		4
        /*0048*/ 	.byte	0x02, 0x4a
	.zero		1
	.zero		1


	//----- nvinfo : EIATTR_EXIT_INSTR_OFFSETS
	.align		4
        /*004c*/ 	.byte	0x04, 0x1c
        /*004e*/ 	.short	(.L_32 - .L_31)


	//   ....[0]....
.L_31:
        /*0050*/ 	.word	0x00001e70


	//----- nvinfo : EIATTR_CRS_STACK_SIZE
	.align		4
.L_32:
        /*0054*/ 	.byte	0x04, 0x1e
        /*0056*/ 	.short	(.L_34 - .L_33)
.L_33:
        /*0058*/ 	.word	0x00000000


	//----- nvinfo : EIATTR_CBANK_PARAM_SIZE
	.align		4
.L_34:
        /*005c*/ 	.byte	0x03, 0x19
        /*005e*/ 	.short	0x0018


	//----- nvinfo : EIATTR_PARAM_CBANK
	.align		4
        /*0060*/ 	.byte	0x04, 0x0a
        /*0062*/ 	.short	(.L_36 - .L_35)
	.align		4
.L_35:
        /*0064*/ 	.word	index@(.nv.constant0._Z10monteCarloPfiP17curandStateXORWOW)
        /*0068*/ 	.short	0x0380
        /*006a*/ 	.short	0x0018


	//----- nvinfo : EIATTR_SW_WAR
	.align		4
.L_36:
        /*006c*/ 	.byte	0x04, 0x36
        /*006e*/ 	.short	(.L_38 - .L_37)
.L_37:
        /*0070*/ 	.word	0x00000008
.L_38:


//--------------------- .nv.info._Z7reduce0Pf     --------------------------
	.section	.nv.info._Z7reduce0Pf,"",@"SHT_CUDA_INFO"
	.sectionflags	@""
	.align	4


	//----- nvinfo : EIATTR_CUDA_API_VERSION
	.align		4
        /*0000*/ 	.byte	0x04, 0x37
        /*0002*/ 	.short	(.L_40 - .L_39)
.L_39:
        /*0004*/ 	.word	0x00000082


	//----- nvinfo : EIATTR_KPARAM_INFO
	.align		4
.L_40:
        /*0008*/ 	.byte	0x04, 0x17
        /*000a*/ 	.short	(.L_42 - .L_41)
.L_41:
        /*000c*/ 	.word	0x00000000
        /*0010*/ 	.short	0x0000
        /*0012*/ 	.short	0x0000
        /*0014*/ 	.byte	0x00, 0xf5, 0x21, 0x00


	//----- nvinfo : EIATTR_SPARSE_MMA_MASK
	.align		4
.L_42:
        /*0018*/ 	.byte	0x03, 0x50
        /*001a*/ 	.short	0x0000


	//----- nvinfo : EIATTR_MAXREG_COUNT
	.align		4
        /*001c*/ 	.byte	0x03, 0x1b
        /*001e*/ 	.short	0x00ff


	//----- nvinfo : EIATTR_NUM_BARRIERS
	.align		4
        /*0020*/ 	.byte	0x02, 0x4c
        /*0022*/ 	.byte	0x01
	.zero		1


	//----- nvinfo : EIATTR_MERCURY_ISA_VERSION
	.align		4
        /*0024*/ 	.byte	0x03, 0x5f
        /*0026*/ 	.short	0x0101


	//----- nvinfo : EIATTR_VRC_CTA_INIT_COUNT
	.align		4
        /*0028*/ 	.byte	0x02, 0x4a
	.zero		1
	.zero		1


	//----- nvinfo : EIATTR_EXIT_INSTR_OFFSETS
	.align		4
        /*002c*/ 	.byte	0x04, 0x1c
        /*002e*/ 	.short	(.L_44 - .L_43)


	//   ....[0]....
.L_43:
        /*0030*/ 	.word	0x00000200


	//   ....[1]....
        /*0034*/ 	.word	0x00000290


	//----- nvinfo : EIATTR_CBANK_PARAM_SIZE
	.align		4
.L_44:
        /*0038*/ 	.byte	0x03, 0x19
        /*003a*/ 	.short	0x0008


	//----- nvinfo : EIATTR_PARAM_CBANK
	.align		4
        /*003c*/ 	.byte	0x04, 0x0a
        /*003e*/ 	.short	(.L_46 - .L_45)
	.align		4
.L_45:
        /*0040*/ 	.word	index@(.nv.constant0._Z7reduce0Pf)
        /*0044*/ 	.short	0x0380
        /*0046*/ 	.short	0x0008


	//----- nvinfo : EIATTR_SW_WAR
	.align		4
.L_46:
        /*0048*/ 	.byte	0x04, 0x36
        /*004a*/ 	.short	(.L_48 - .L_47)
.L_47:
        /*004c*/ 	.word	0x00000008
.L_48:


//--------------------- .nv.callgraph             --------------------------
	.section	.nv.callgraph,"",@"SHT_CUDA_CALLGRAPH"
	.align	4
	.sectionentsize	8
	.align		4
        /*0000*/ 	.word	0x00000000
	.align		4
        /*0004*/ 	.word	0xffffffff
	.align		4
        /*0008*/ 	.word	0x00000000
	.align		4
        /*000c*/ 	.word	0xfffffffe
	.align		4
        /*0010*/ 	.word	0x00000000
	.align		4
        /*0014*/ 	.word	0xfffffffd
	.align		4
        /*0018*/ 	.word	0x00000000
	.align		4
        /*001c*/ 	.word	0xfffffffc


//--------------------- .nv.constant4             --------------------------
	.section	.nv.constant4,"a",@progbits
	.align	8
	.align		8
.nv.constant4:
        /*0000*/ 	.dword	precalc_xorwow_matrix
	.align		8
        /*0008*/ 	.dword	precalc_xorwow_offset_matrix
	.align		8
        /*0010*/ 	.dword	mrg32k3aM1
	.align		8
        /*0018*/ 	.dword	mrg32k3aM2
	.align		8
        /*0020*/ 	.dword	mrg32k3aM1SubSeq
	.align		8
        /*0028*/ 	.dword	mrg32k3aM2SubSeq
	.align		8
        /*0030*/ 	.dword	mrg32k3aM1Seq
	.align		8
        /*0038*/ 	.dword	mrg32k3aM2Seq


//--------------------- .nv.constant3             --------------------------
	.section	.nv.constant3,"a",@progbits
	.align	8
.nv.constant3:
	.type		__cr_lgamma_table,@object
	.size		__cr_lgamma_table,(.L_8 - __cr_lgamma_table)
__cr_lgamma_table:
        /*0000*/ 	.byte	0x00, 0x00, 0x00, 0x00, 0x00, 0x00, 0x00, 0x00, 0x00, 0x00, 0x00, 0x00, 0x00, 0x00, 0x00, 0x00
        /*0010*/ 	.byte	0xef, 0x39, 0xfa, 0xfe, 0x42, 0x2e, 0xe6, 0x3f, 0x02, 0x20, 0x2a, 0xfa, 0x0b, 0xab, 0xfc, 0x3f
        /*0020*/ 	.byte	0xf9, 0x2c, 0x92, 0x7c, 0xa7, 0x6c, 0x09, 0x40, 0xc9, 0x79, 0x44, 0x3c, 0x64, 0x26, 0x13, 0x40
        /*0030*/ 	.byte	0xca, 0x01, 0xcf, 0x3a, 0x27, 0x51, 0x1a, 0x40, 0x30, 0xcc, 0x2d, 0xf3, 0xe1, 0x0c, 0x21, 0x40
        /*0040*/ 	.byte	0x0d, 0xb7, 0xfc, 0x82, 0x8e, 0x35, 0x25, 0x40
.L_8:


//--------------------- .text._Z10monteCarloPfiP17curandStateXORWOW --------------------------
	.section	.text._Z10monteCarloPfiP17curandStateXORWOW,"ax",@progbits
	.align	128
        .global         _Z10monteCarloPfiP17curandStateXORWOW
        .type           _Z10monteCarloPfiP17curandStateXORWOW,@function
        .size           _Z10monteCarloPfiP17curandStateXORWOW,(.L_x_35 - _Z10monteCarloPfiP17curandStateXORWOW)
        .other          _Z10monteCarloPfiP17curandStateXORWOW,@"STO_CUDA_ENTRY STV_DEFAULT"
_Z10monteCarloPfiP17curandStateXORWOW:
.text._Z10monteCarloPfiP17curandStateXORWOW:
[----:B------:R-:W-:Y:S01]  /*0000*/  LDC R1, c[0x0][0x37c] ;  /* 0x0000df00ff017b82 */ /* 0x000fe20000000800 */
[----:B------:R-:W0:Y:S07]  /*0010*/  S2R R3, SR_TID.X ;  /* 0x0000000000037919 */ /* 0x000e2e0000002100 */
[----:B------:R-:W0:Y:S01]  /*0020*/  S2UR UR4, SR_CTAID.X ;  /* 0x00000000000479c3 */ /* 0x000e220000002500 */
[----:B------:R-:W1:Y:S01]  /*0030*/  LDCU.64 UR6, c[0x0][0x358] ;  /* 0x00006b00ff0677ac */ /* 0x000e620008000a00 */
[----:B------:R-:W-:Y:S01]  /*0040*/  IMAD.MOV.U32 R12, RZ, RZ, 0x3198c20f ;  /* 0x3198c20fff0c7424 */ /* 0x000fe200078e00ff */
[----:B------:R-:W-:Y:S01]  /*0050*/  BSSY.RECONVERGENT B0, `(.L_x_0) ;  /* 0x00000ed000007945 */ /* 0x000fe20003800200 */
[----:B------:R-:W-:-:S02]  /*0060*/  IMAD.MOV.U32 R13, RZ, RZ, 0x5efdb30c ;  /* 0x5efdb30cff0d7424 */ /* 0x000fc400078e00ff */
[----:B------:R-:W-:Y:S02]  /*0070*/  IMAD.MOV.U32 R14, RZ, RZ, 0x423bb012 ;  /* 0x423bb012ff0e7424 */ /* 0x000fe400078e00ff */
[----:B------:R-:W0:Y:S01]  /*0080*/  LDC R8, c[0x0][0x360] ;  /* 0x0000d800ff087b82 */ /* 0x000e220000000800 */
[----:B------:R-:W-:Y:S02]  /*0090*/  IMAD.MOV.U32 R15, RZ, RZ, -0x75bd8fc ;  /* 0xf8a42704ff0f7424 */ /* 0x000fe400078e00ff */
[----:B------:R-:W-:Y:S02]  /*00a0*/  IMAD.MOV.U32 R16, RZ, RZ, -0x23270784 ;  /* 0xdcd8f87cff107424 */ /* 0x000fe400078e00ff */
[----:B------:R-:W-:Y:S02]  /*00b0*/  IMAD.MOV.U32 R17, RZ, RZ, 0x57fa2510 ;  /* 0x57fa2510ff117424 */ /* 0x000fe400078e00ff */
[----:B------:R-:W-:Y:S01]  /*00c0*/  IMAD.MOV.U32 R7, RZ, RZ, 0x5efdb30c ;  /* 0x5efdb30cff077424 */ /* 0x000fe200078e00ff */
[----:B------:R-:W2:Y:S01]  /*00d0*/  LDC.64 R10, c[0x0][0x390] ;  /* 0x0000e400ff0a7b82 */ /* 0x000ea20000000a00 */
[----:B------:R-:W-:-:S02]  /*00e0*/  IMAD.MOV.U32 R5, RZ, RZ, -0x75bd8fc ;  /* 0xf8a42704ff057424 */ /* 0x000fc400078e00ff */
[----:B------:R-:W-:Y:S02]  /*00f0*/  IMAD.MOV.U32 R4, RZ, RZ, 0x423bb012 ;  /* 0x423bb012ff047424 */ /* 0x000fe400078e00ff */
[----:B------:R-:W-:Y:S02]  /*0100*/  IMAD.MOV.U32 R2, RZ, RZ, -0x23270784 ;  /* 0xdcd8f87cff027424 */ /* 0x000fe400078e00ff */
[----:B0-----:R-:W-:Y:S02]  /*0110*/  IMAD R8, R8, UR4, R3 ;  /* 0x0000000408087c24 */ /* 0x001fe4000f8e0203 */
[----:B------:R-:W-:-:S03]  /*0120*/  IMAD.MOV.U32 R3, RZ, RZ, 0x57fa2510 ;  /* 0x57fa2510ff037424 */ /* 0x000fc600078e00ff */
[C---:B------:R-:W-:Y:S01]  /*0130*/  ISETP.NE.AND P0, PT, R8.reuse, RZ, PT ;  /* 0x000000ff0800720c */ /* 0x040fe20003f05270 */
[----:B--2---:R-:W-:-:S05]  /*0140*/  IMAD.WIDE.U32 R10, R8, 0x30, R10 ;  /* 0x00000030080a7825 */ /* 0x004fca00078e000a */
[----:B-1----:R0:W-:Y:S04]  /*0150*/  STG.E.64 desc[UR6][R10.64], R12 ;  /* 0x0000000c0a007986 */ /* 0x0021e8000c101b06 */
[----:B------:R0:W-:Y:S04]  /*0160*/  STG.E.64 desc[UR6][R10.64+0x8], R14 ;  /* 0x0000080e0a007986 */ /* 0x0001e8000c101b06 */
[----:B------:R0:W-:Y:S01]  /*0170*/  STG.E.64 desc[UR6][R10.64+0x10], R16 ;  /* 0x000010100a007986 */ /* 0x0001e2000c101b06 */
[----:B------:R-:W-:Y:S05]  /*0180*/  @!P0 BRA `(.L_x_1) ;  /* 0x0000000c00648947 */ /* 0x000fea0003800000 */
[----:B------:R-:W-:Y:S02]  /*0190*/  IMAD.MOV.U32 R0, RZ, RZ, RZ ;  /* 0x000000ffff007224 */ /* 0x000fe400078e00ff */
[----:B------:R-:W-:Y:S02]  /*01a0*/  IMAD.MOV.U32 R6, RZ, RZ, R8 ;  /* 0x000000ffff067224 */ /* 0x000fe400078e0008 */
[----:B------:R-:W-:Y:S02]  /*01b0*/  IMAD.MOV.U32 R9, RZ, RZ, RZ ;  /* 0x000000ffff097224 */ /* 0x000fe400078e00ff */
[----:B------:R-:W-:Y:S02]  /*01c0*/  IMAD.MOV.U32 R7, RZ, RZ, 0x5efdb30c ;  /* 0x5efdb30cff077424 */ /* 0x000fe400078e00ff */
[----:B------:R-:W-:Y:S02]  /*01d0*/  IMAD.MOV.U32 R4, RZ, RZ, 0x423bb012 ;  /* 0x423bb012ff047424 */ /* 0x000fe400078e00ff */
[----:B------:R-:W-:-:S02]  /*01e0*/  IMAD.MOV.U32 R5, RZ, RZ, -0x75bd8fc ;  /* 0xf8a42704ff057424 */ /* 0x000fc400078e00ff */
[----:B------:R-:W-:Y:S02]  /*01f0*/  IMAD.MOV.U32 R2, RZ, RZ, -0x23270784 ;  /* 0xdcd8f87cff027424 */ /* 0x000fe400078e00ff */
[----:B------:R-:W-:-:S07]  /*0200*/  IMAD.MOV.U32 R3, RZ, RZ, 0x57fa2510 ;  /* 0x57fa2510ff037424 */ /* 0x000fce00078e00ff */
.L_x_7:
[----:B0-----:R-:W-:Y:S01]  /*0210*/  LOP3.LUT R10, R6, 0x3, RZ, 0xc0, !PT ;  /* 0x00000003060a7812 */ /* 0x001fe200078ec0ff */
[----:B------:R-:W-:Y:S03]  /*0220*/  BSSY.RECONVERGENT B1, `(.L_x_2) ;  /* 0x00000c9000017945 */ /* 0x000fe60003800200 */
[----:B------:R-:W-:-:S04]  /*0230*/  ISETP.NE.U32.AND P0, PT, R10, RZ, PT ;  /* 0x000000ff0a00720c */ /* 0x000fc80003f05070 */
[----:B------:R-:W-:-:S13]  /*0240*/  ISETP.NE.AND.EX P0, PT, RZ, RZ, PT, P0 ;  /* 0x000000ffff00720c */ /* 0x000fda0003f05300 */
[----:B------:R-:W-:Y:S05]  /*0250*/  @!P0 BRA `(.L_x_3) ;  /* 0x0000000c00148947 */ /* 0x000fea0003800000 */
[----:B------:R-:W0:Y:S01]  /*0260*/  LDC.64 R10, c[0x4][RZ] ;  /* 0x01000000ff0a7b82 */ /* 0x000e220000000a00 */
[----:B------:R-:W-:Y:S02]  /*0270*/  IMAD.MOV.U32 R14, RZ, RZ, RZ ;  /* 0x000000ffff0e7224 */ /* 0x000fe400078e00ff */
[----:B0-----:R-:W-:-:S07]  /*0280*/  IMAD.WIDE.U32 R10, R0, 0xc80, R10 ;  /* 0x00000c80000a7825 */ /* 0x001fce00078e000a */
.L_x_6:
[----:B------:R-:W-:Y:S01]  /*0290*/  IMAD.MOV.U32 R15, RZ, RZ, RZ ;  /* 0x000000ffff0f7224 */ /* 0x000fe200078e00ff */
[----:B0-----:R-:W-:Y:S02]  /*02a0*/  CS2R R2, SRZ ;  /* 0x0000000000027805 */ /* 0x001fe4000001ff00 */
[----:B------:R-:W-:Y:S01]  /*02b0*/  CS2R R4, SRZ ;  /* 0x0000000000047805 */ /* 0x000fe2000001ff00 */
[----:B------:R-:W-:-:S07]  /*02c0*/  IMAD.MOV.U32 R7, RZ, RZ, RZ ;  /* 0x000000ffff077224 */ /* 0x000fce00078e00ff */
.L_x_5:
[----:B------:R-:W0:Y:S02]  /*02d0*/  LDC.64 R12, c[0x0][0x390] ;  /* 0x0000e400ff0c7b82 */ /* 0x000e240000000a00 */
[----:B0-----:R-:W-:-:S04]  /*02e0*/  IMAD.WIDE.U32 R16, R8, 0x30, R12 ;  /* 0x0000003008107825 */ /* 0x001fc800078e000c */
[----:B------:R-:W-:-:S05]  /*02f0*/  IMAD.WIDE.U32 R16, R15, 0x4, R16 ;  /* 0x000000040f107825 */ /* 0x000fca00078e0010 */
[----:B------:R0:W5:Y:S01]  /*0300*/  LDG.E R18, desc[UR6][R16.64+0x4] ;  /* 0x0000040610127981 */ /* 0x000162000c1e1900 */
[----:B------:R-:W-:-:S07]  /*0310*/  IMAD.MOV.U32 R19, RZ, RZ, RZ ;  /* 0x000000ffff137224 */ /* 0x000fce00078e00ff */
.L_x_4:
[----:B-----5:R-:W-:Y:S01]  /*0320*/  SHF.R.U32.HI R24, RZ, R19, R18 ;  /* 0x00000013ff187219 */ /* 0x020fe20000011612 */
[----:B0-----:R-:W-:-:S03]  /*0330*/  IMAD.SHL.U32 R16, R15, 0x20, RZ ;  /* 0x000000200f107824 */ /* 0x001fc600078e00ff */
[----:B------:R-:W-:Y:S01]  /*0340*/  LOP3.LUT R17, R24, 0x1, RZ, 0xc0, !PT ;  /* 0x0000000118117812 */ /* 0x000fe200078ec0ff */
[----:B------:R-:W-:-:S03]  /*0350*/  IMAD.IADD R16, R16, 0x1, R19 ;  /* 0x0000000110107824 */ /* 0x000fc600078e0213 */
[----:B------:R-:W-:Y:S01]  /*0360*/  ISETP.NE.U32.AND P0, PT, R17, 0x1, PT ;  /* 0x000000011100780c */ /* 0x000fe20003f05070 */
[----:B------:R-:W-:-:S03]  /*0370*/  IMAD R17, R16, 0x5, RZ ;  /* 0x0000000510117824 */ /* 0x000fc600078e02ff */
[----:B------:R-:W-:Y:S01]  /*0380*/  R2P PR, R24, 0x7e ;  /* 0x0000007e18007804 */ /* 0x000fe20000000000 */
[----:B------:R-:W-:-:S08]  /*0390*/  IMAD.WIDE.U32 R16, R17, 0x4, R10 ;  /* 0x0000000411107825 */ /* 0x000fd000078e000a */
[----:B------:R-:W2:Y:S04]  /*03a0*/  @!P0 LDG.E R20, desc[UR6][R16.64+0x10] ;  /* 0x0000100610148981 */ /* 0x000ea8000c1e1900 */
[----:B------:R-:W3:Y:S04]  /*03b0*/  @P1 LDG.E R22, desc[UR6][R16.64+0x24] ;  /* 0x0000240610161981 */ /* 0x000ee8000c1e1900 */
[----:B------:R-:W4:Y:S04]  /*03c0*/  @P2 LDG.E R26, desc[UR6][R16.64+0x38] ;  /* 0x00003806101a2981 */ /* 0x000f28000c1e1900 */
[----:B------:R-:W4:Y:S04]  /*03d0*/  @P3 LDG.E R28, desc[UR6][R16.64+0x4c] ;  /* 0x00004c06101c3981 */ /* 0x000f28000c1e1900 */
[----:B------:R-:W4:Y:S04]  /*03e0*/  @!P0 LDG.E R21, desc[UR6][R16.64+0x4] ;  /* 0x0000040610158981 */ /* 0x000f28000c1e1900 */
[----:B------:R-:W4:Y:S04]  /*03f0*/  @!P0 LDG.E R23, desc[UR6][R16.64+0xc] ;  /* 0x00000c0610178981 */ /* 0x000f28000c1e1900 */
[----:B------:R-:W4:Y:S01]  /*0400*/  @P3 LDG.E R25, desc[UR6][R16.64+0x40] ;  /* 0x0000400610193981 */ /* 0x000f22000c1e1900 */
[----:B--2---:R-:W-:-:S03]  /*0410*/  @!P0 LOP3.LUT R3, R3, R20, RZ, 0x3c, !PT ;  /* 0x0000001403038212 */ /* 0x004fc600078e3cff */
[----:B------:R-:W2:Y:S01]  /*0420*/  @!P0 LDG.E R20, desc[UR6][R16.64] ;  /* 0x0000000610148981 */ /* 0x000ea2000c1e1900 */
[----:B---3--:R-:W-:-:S03]  /*0430*/  @P1 LOP3.LUT R3, R3, R22, RZ, 0x3c, !PT ;  /* 0x0000001603031212 */ /* 0x008fc600078e3cff */
[----:B------:R-:W3:Y:S01]  /*0440*/  @!P0 LDG.E R22, desc[UR6][R16.64+0x8] ;  /* 0x0000080610168981 */ /* 0x000ee2000c1e1900 */
[----:B----4-:R-:W-:-:S03]  /*0450*/  @P2 LOP3.LUT R3, R3, R26, RZ, 0x3c, !PT ;  /* 0x0000001a03032212 */ /* 0x010fc600078e3cff */
[----:B------:R-:W4:Y:S01]  /*0460*/  @P4 LDG.E R26, desc[UR6][R16.64+0x60] ;  /* 0x00006006101a4981 */ /* 0x000f22000c1e1900 */
[----:B------:R-:W-:-:S03]  /*0470*/  @P3 LOP3.LUT R3, R3, R28, RZ, 0x3c, !PT ;  /* 0x0000001c03033212 */ /* 0x000fc600078e3cff */
[----:B------:R-:W4:Y:S01]  /*0480*/  @P5 LDG.E R28, desc[UR6][R16.64+0x74] ;  /* 0x00007406101c5981 */ /* 0x000f22000c1e1900 */
[----:B------:R-:W-:-:S03]  /*0490*/  @!P0 LOP3.LUT R4, R4, R21, RZ, 0x3c, !PT ;  /* 0x0000001504048212 */ /* 0x000fc600078e3cff */
[----:B------:R-:W4:Y:S01]  /*04a0*/  @P1 LDG.E R21, desc[UR6][R16.64+0x18] ;  /* 0x0000180610151981 */ /* 0x000f22000c1e1900 */
[----:B------:R-:W-:-:S03]  /*04b0*/  @!P0 LOP3.LUT R2, R2, R23, RZ, 0x3c, !PT ;  /* 0x0000001702028212 */ /* 0x000fc600078e3cff */
[----:B------:R-:W4:Y:S01]  /*04c0*/  @P1 LDG.E R23, desc[UR6][R16.64+0x20] ;  /* 0x0000200610171981 */ /* 0x000f22000c1e1900 */
[----:B--2---:R-:W-:-:S03]  /*04d0*/  @!P0 LOP3.LUT R7, R7, R20, RZ, 0x3c, !PT ;  /* 0x0000001407078212 */ /* 0x004fc600078e3cff */
[----:B------:R-:W2:Y:S01]  /*04e0*/  @P1 LDG.E R20, desc[UR6][R16.64+0x14] ;  /* 0x0000140610141981 */ /* 0x000ea2000c1e1900 */
[----:B---3--:R-:W-:-:S03]  /*04f0*/  @!P0 LOP3.LUT R5, R5, R22, RZ, 0x3c, !PT ;  /* 0x0000001605058212 */ /* 0x008fc600078e3cff */
[----:B------:R-:W3:Y:S01]  /*0500*/  @P1 LDG.E R22, desc[UR6][R16.64+0x1c] ;  /* 0x00001c0610161981 */ /* 0x000ee2000c1e1900 */
[----:B----4-:R-:W-:-:S03]  /*0510*/  @P4 LOP3.LUT R3, R3, R26, RZ, 0x3c, !PT ;  /* 0x0000001a03034212 */ /* 0x010fc600078e3cff */
[----:B------:R-:W4:Y:S01]  /*0520*/  @P2 LDG.E R26, desc[UR6][R16.64+0x28] ;  /* 0x00002806101a2981 */ /* 0x000f22000c1e1900 */
[----:B------:R-:W-:-:S03]  /*0530*/  @P1 LOP3.LUT R4, R4, R21, RZ, 0x3c, !PT ;  /* 0x0000001504041212 */ /* 0x000fc600078e3cff */
[----:B------:R-:W4:Y:S01]  /*0540*/  @P2 LDG.E R21, desc[UR6][R16.64+0x2c] ;  /* 0x00002c0610152981 */ /* 0x000f22000c1e1900 */
[----:B------:R-:W-:-:S03]  /*0550*/  @P1 LOP3.LUT R2, R2, R23, RZ, 0x3c, !PT ;  /* 0x0000001702021212 */ /* 0x000fc600078e3cff */
[----:B------:R-:W4:Y:S01]  /*0560*/  @P2 LDG.E R23, desc[UR6][R16.64+0x34] ;  /* 0x0000340610172981 */ /* 0x000f22000c1e1900 */
[----:B--2---:R-:W-:-:S03]  /*0570*/  @P1 LOP3.LUT R7, R7, R20, RZ, 0x3c, !PT ;  /* 0x0000001407071212 */ /* 0x004fc600078e3cff */
[----:B------:R-:W2:Y:S01]  /*0580*/  @P2 LDG.E R20, desc[UR6][R16.64+0x30] ;  /* 0x0000300610142981 */ /* 0x000ea2000c1e1900 */
[----:B---3--:R-:W-:-:S03]  /*0590*/  @P1 LOP3.LUT R5, R5, R22, RZ, 0x3c, !PT ;  /* 0x0000001605051212 */ /* 0x008fc600078e3cff */
[----:B------:R-:W3:Y:S01]  /*05a0*/  @P3 LDG.E R22, desc[UR6][R16.64+0x3c] ;  /* 0x00003c0610163981 */ /* 0x000ee2000c1e1900 */
[----:B----4-:R-:W-:-:S03]  /*05b0*/  @P2 LOP3.LUT R7, R7, R26, RZ, 0x3c, !PT ;  /* 0x0000001a07072212 */ /* 0x010fc600078e3cff */
[----:B------:R-:W4:Y:S01]  /*05c0*/  @P3 LDG.E R26, desc[UR6][R16.64+0x44] ;  /* 0x00004406101a3981 */ /* 0x000f22000c1e1900 */
[----:B------:R-:W-:-:S03]  /*05d0*/  @P2 LOP3.LUT R4, R4, R21, RZ, 0x3c, !PT ;  /* 0x0000001504042212 */ /* 0x000fc600078e3cff */
[----:B------:R-:W4:Y:S01]  /*05e0*/  @P3 LDG.E R21, desc[UR6][R16.64+0x48] ;  /* 0x0000480610153981 */ /* 0x000f22000c1e1900 */
[----:B------:R-:W-:Y:S02]  /*05f0*/  @P2 LOP3.LUT R2, R2, R23, RZ, 0x3c, !PT ;  /* 0x0000001702022212 */ /* 0x000fe400078e3cff */
[----:B------:R-:W-:Y:S01]  /*0600*/  @P3 LOP3.LUT R4, R4, R25, RZ, 0x3c, !PT ;  /* 0x0000001904043212 */ /* 0x000fe200078e3cff */
[----:B------:R-:W4:Y:S04]  /*0610*/  @P4 LDG.E R23, desc[UR6][R16.64+0x54] ;  /* 0x0000540610174981 */ /* 0x000f28000c1e1900 */
        /* <DEDUP_REMOVED lines=19> */
[----:B------:R-:W-:Y:S02]  /*0750*/  LOP3.LUT P0, RZ, R24, 0x80, RZ, 0xc0, !PT ;  /* 0x0000008018ff7812 */ /* 0x000fe4000780c0ff */
[----:B------:R-:W-:Y:S02]  /*0760*/  @P5 LOP3.LUT R3, R3, R28, RZ, 0x3c, !PT ;  /* 0x0000001c03035212 */ /* 0x000fe400078e3cff */
[----:B------:R-:W4:Y:S01]  /*0770*/  @P6 LDG.E R28, desc[UR6][R16.64+0x88] ;  /* 0x00008806101c6981 */ /* 0x000f22000c1e1900 */
[----:B------:R-:W-:-:S03]  /*0780*/  @P5 LOP3.LUT R4, R4, R21, RZ, 0x3c, !PT ;  /* 0x0000001504045212 */ /* 0x000fc600078e3cff */
[----:B------:R-:W4:Y:S01]  /*0790*/  @P6 LDG.E R21, desc[UR6][R16.64+0x84] ;  /* 0x0000840610156981 */ /* 0x000f22000c1e1900 */
[----:B------:R-:W-:-:S04]  /*07a0*/  @P5 LOP3.LUT R2, R2, R23, RZ, 0x3c, !PT ;  /* 0x0000001702025212 */ /* 0x000fc800078e3cff */
        /* <DEDUP_REMOVED lines=9> */
[----:B------:R-:W-:Y:S02]  /*0840*/  @P6 LOP3.LUT R3, R3, R28, RZ, 0x3c, !PT ;  /* 0x0000001c03036212 */ /* 0x000fe400078e3cff */
[----:B------:R-:W-:Y:S02]  /*0850*/  @P6 LOP3.LUT R2, R2, R21, RZ, 0x3c, !PT ;  /* 0x0000001502026212 */ /* 0x000fe400078e3cff */
[----:B------:R-:W-:Y:S02]  /*0860*/  @P0 LOP3.LUT R4, R4, R23, RZ, 0x3c, !PT ;  /* 0x0000001704040212 */ /* 0x000fe400078e3cff */
[----:B------:R-:W-:Y:S02]  /*0870*/  @P0 LOP3.LUT R2, R2, R25, RZ, 0x3c, !PT ;  /* 0x0000001902020212 */ /* 0x000fe400078e3cff */
[----:B--2---:R-:W-:Y:S02]  /*0880*/  @P0 LOP3.LUT R7, R7, R20, RZ, 0x3c, !PT ;  /* 0x0000001407070212 */ /* 0x004fe400078e3cff */
[----:B---3--:R-:W-:-:S02]  /*0890*/  @P0 LOP3.LUT R5, R5, R22, RZ, 0x3c, !PT ;  /* 0x0000001605050212 */ /* 0x008fc400078e3cff */
[----:B----4-:R-:W-:Y:S02]  /*08a0*/  @P0 LOP3.LUT R3, R3, R26, RZ, 0x3c, !PT ;  /* 0x0000001a03030212 */ /* 0x010fe400078e3cff */
[----:B------:R-:W-:-:S13]  /*08b0*/  R2P PR, R24.B1, 0x7f ;  /* 0x0000007f18007804 */ /* 0x000fda0000001000 */
[----:B------:R-:W2:Y:S04]  /*08c0*/  @P0 LDG.E R20, desc[UR6][R16.64+0xa0] ;  /* 0x0000a00610140981 */ /* 0x000ea8000c1e1900 */
[----:B------:R-:W3:Y:S04]  /*08d0*/  @P0 LDG.E R21, desc[UR6][R16.64+0xa4] ;  /* 0x0000a40610150981 */ /* 0x000ee8000c1e1900 */
[----:B------:R-:W4:Y:S04]  /*08e0*/  @P0 LDG.E R22, desc[UR6][R16.64+0xa8] ;  /* 0x0000a80610160981 */ /* 0x000f28000c1e1900 */
[----:B------:R-:W4:Y:S04]  /*08f0*/  @P0 LDG.E R23, desc[UR6][R16.64+0xac] ;  /* 0x0000ac0610170981 */ /* 0x000f28000c1e1900 */
[----:B------:R-:W4:Y:S04]  /*0900*/  @P0 LDG.E R26, desc[UR6][R16.64+0xb0] ;  /* 0x0000b006101a0981 */ /* 0x000f28000c1e1900 */
        /* <DEDUP_REMOVED lines=12> */
[----:B------:R-:W-:-:S03]  /*09d0*/  LOP3.LUT P0, RZ, R24, 0x8000, RZ, 0xc0, !PT ;  /* 0x0000800018ff7812 */ /* 0x000fc6000780c0ff */
        /* <DEDUP_REMOVED lines=22> */
[----:B------:R-:W-:Y:S01]  /*0b40*/  @P2 LOP3.LUT R2, R2, R23, RZ, 0x3c, !PT ;  /* 0x0000001702022212 */ /* 0x000fe200078e3cff */
[----:B------:R-:W4:Y:S01]  /*0b50*/  @P4 LDG.E R25, desc[UR6][R16.64+0xfc] ;  /* 0x0000fc0610194981 */ /* 0x000f22000c1e1900 */
[----:B------:R-:W-:-:S03]  /*0b60*/  @P3 LOP3.LUT R5, R5, R26, RZ, 0x3c, !PT ;  /* 0x0000001a05053212 */ /* 0x000fc600078e3cff */
[----:B------:R-:W4:Y:S04]  /*0b70*/  @P4 LDG.E R23, desc[UR6][R16.64+0xf4] ;  /* 0x0000f40610174981 */ /* 0x000f28000c1e1900 */
        /* <DEDUP_REMOVED lines=29> */
[----:B------:R-:W-:-:S05]  /*0d50*/  VIADD R19, R19, 0x10 ;  /* 0x0000001013137836 */ /* 0x000fca0000000000 */
[----:B------:R-:W-:Y:S02]  /*0d60*/  ISETP.NE.AND P1, PT, R19, 0x20, PT ;  /* 0x000000201300780c */ /* 0x000fe40003f25270 */
[----:B------:R-:W-:Y:S02]  /*0d70*/  @P0 LOP3.LUT R7, R7, R24, RZ, 0x3c, !PT ;  /* 0x0000001807070212 */ /* 0x000fe400078e3cff */
[----:B--2---:R-:W-:Y:S02]  /*0d80*/  @P6 LOP3.LUT R5, R5, R20, RZ, 0x3c, !PT ;  /* 0x0000001405056212 */ /* 0x004fe400078e3cff */
[----:B---3--:R-:W-:Y:S02]  /*0d90*/  @P6 LOP3.LUT R2, R2, R21, RZ, 0x3c, !PT ;  /* 0x0000001502026212 */ /* 0x008fe400078e3cff */
[----:B----4-:R-:W-:-:S04]  /*0da0*/  @P6 LOP3.LUT R3, R3, R22, RZ, 0x3c, !PT ;  /* 0x0000001603036212 */ /* 0x010fc800078e3cff */
[----:B------:R-:W-:Y:S02]  /*0db0*/  @P0 LOP3.LUT R3, R3, R28, RZ, 0x3c, !PT ;  /* 0x0000001c03030212 */ /* 0x000fe400078e3cff */
[----:B------:R-:W-:Y:S02]  /*0dc0*/  @P0 LOP3.LUT R2, R2, R25, RZ, 0x3c, !PT ;  /* 0x0000001902020212 */ /* 0x000fe400078e3cff */
[----:B------:R-:W-:Y:S02]  /*0dd0*/  @P0 LOP3.LUT R4, R4, R23, RZ, 0x3c, !PT ;  /* 0x0000001704040212 */ /* 0x000fe400078e3cff */
[----:B------:R-:W-:Y:S01]  /*0de0*/  @P0 LOP3.LUT R5, R5, R26, RZ, 0x3c, !PT ;  /* 0x0000001a05050212 */ /* 0x000fe200078e3cff */
[----:B------:R-:W-:Y:S06]  /*0df0*/  @P1 BRA `(.L_x_4) ;  /* 0xfffffff400481947 */ /* 0x000fec000383ffff */
[----:B------:R-:W-:-:S05]  /*0e00*/  VIADD R15, R15, 0x1 ;  /* 0x000000010f0f7836 */ /* 0x000fca0000000000 */
[----:B------:R-:W-:-:S13]  /*0e10*/  ISETP.NE.AND P0, PT, R15, 0x5, PT ;  /* 0x000000050f00780c */ /* 0x000fda0003f05270 */
[----:B------:R-:W-:Y:S05]  /*0e20*/  @P0 BRA `(.L_x_5) ;  /* 0xfffffff400280947 */ /* 0x000fea000383ffff */
[----:B------:R-:W-:Y:S01]  /*0e30*/  IMAD.WIDE.U32 R12, R8, 0x30, R12 ;  /* 0x00000030080c7825 */ /* 0x000fe200078e000c */
[----:B------:R-:W-:-:S03]  /*0e40*/  LOP3.LUT R15, R6, 0x3, RZ, 0xc0, !PT ;  /* 0x00000003060f7812 */ /* 0x000fc600078ec0ff */
[----:B------:R-:W-:Y:S01]  /*0e50*/  VIADD R14, R14, 0x1 ;  /* 0x000000010e0e7836 */ /* 0x000fe20000000000 */
[----:B------:R0:W-:Y:S04]  /*0e60*/  STG.E desc[UR6][R12.64+0x4], R7 ;  /* 0x000004070c007986 */ /* 0x0001e8000c101906 */
[----:B------:R0:W-:Y:S01]  /*0e70*/  STG.E.64 desc[UR6][R12.64+0x8], R4 ;  /* 0x000008040c007986 */ /* 0x0001e2000c101b06 */
[----:B------:R-:W-:-:S03]  /*0e80*/  ISETP.GE.U32.AND P0, PT, R14, R15, PT ;  /* 0x0000000f0e00720c */ /* 0x000fc60003f06070 */
[----:B------:R0:W-:Y:S10]  /*0e90*/  STG.E.64 desc[UR6][R12.64+0x10], R2 ;  /* 0x000010020c007986 */ /* 0x0001f4000c101b06 */
[----:B------:R-:W-:Y:S05]  /*0ea0*/  @!P0 BRA `(.L_x_6) ;  /* 0xfffffff000f88947 */ /* 0x000fea000383ffff */
.L_x_3:
[----:B------:R-:W-:Y:S05]  /*0eb0*/  BSYNC.RECONVERGENT B1 ;  /* 0x0000000000017941 */ /* 0x000fea0003800200 */
.L_x_2:
[----:B------:R-:W-:Y:S01]  /*0ec0*/  ISETP.GT.U32.AND P0, PT, R6, 0x3, PT ;  /* 0x000000030600780c */ /* 0x000fe20003f04070 */
[----:B------:R-:W-:Y:S01]  /*0ed0*/  VIADD R0, R0, 0x1 ;  /* 0x0000000100007836 */ /* 0x000fe20000000000 */
[--C-:B------:R-:W-:Y:S02]  /*0ee0*/  SHF.R.U64 R6, R6, 0x2, R9.reuse ;  /* 0x0000000206067819 */ /* 0x100fe40000001209 */
[----:B------:R-:W-:Y:S02]  /*0ef0*/  ISETP.GT.U32.AND.EX P0, PT, R9, RZ, PT, P0 ;  /* 0x000000ff0900720c */ /* 0x000fe40003f04100 */
[----:B------:R-:W-:-:S11]  /*0f00*/  SHF.R.U32.HI R9, RZ, 0x2, R9 ;  /* 0x00000002ff097819 */ /* 0x000fd60000011609 */
[----:B------:R-:W-:Y:S05]  /*0f10*/  @P0 BRA `(.L_x_7) ;  /* 0xfffffff000bc0947 */ /* 0x000fea000383ffff */
.L_x_1:
[----:B------:R-:W-:Y:S05]  /*0f20*/  BSYNC.RECONVERGENT B0 ;  /* 0x0000000000007941 */ /* 0x000fea0003800200 */
.L_x_0:
[----:B0-----:R-:W0:Y:S01]  /*0f30*/  LDC.64 R10, c[0x0][0x390] ;  /* 0x0000e400ff0a7b82 */ /* 0x001e220000000a00 */
[----:B------:R-:W1:Y:S01]  /*0f40*/  LDCU UR5, c[0x0][0x388] ;  /* 0x00007100ff0577ac */ /* 0x000e620008000800 */
[----:B------:R-:W-:Y:S01]  /*0f50*/  IMAD.MOV.U32 R9, RZ, RZ, RZ ;  /* 0x000000ffff097224 */ /* 0x000fe200078e00ff */
[----:B-1----:R-:W-:Y:S01]  /*0f60*/  UISETP.NE.AND UP0, UPT, UR5, URZ, UPT ;  /* 0x000000ff0500728c */ /* 0x002fe2000bf05270 */
[----:B0-----:R-:W-:-:S05]  /*0f70*/  IMAD.WIDE.U32 R10, R8, 0x30, R10 ;  /* 0x00000030080a7825 */ /* 0x001fca00078e000a */
[----:B------:R0:W-:Y:S04]  /*0f80*/  STG.E.64 desc[UR6][R10.64+0x18], RZ ;  /* 0x000018ff0a007986 */ /* 0x0001e8000c101b06 */
[----:B------:R0:W-:Y:S04]  /*0f90*/  STG.E desc[UR6][R10.64+0x20], RZ ;  /* 0x000020ff0a007986 */ /* 0x0001e8000c101906 */
[----:B------:R0:W-:Y:S01]  /*0fa0*/  STG.E.64 desc[UR6][R10.64+0x28], RZ ;  /* 0x000028ff0a007986 */ /* 0x0001e2000c101b06 */
[----:B------:R-:W-:Y:S05]  /*0fb0*/  BRA.U !UP0, `(.L_x_8) ;  /* 0x0000000d08987547 */ /* 0x000fea000b800000 */
[----:B------:R-:W-:Y:S01]  /*0fc0*/  UISETP.GE.U32.AND UP0, UPT, UR5, 0x4, UPT ;  /* 0x000000040500788c */ /* 0x000fe2000bf06070 */
[----:B------:R-:W-:Y:S01]  /*0fd0*/  IMAD.MOV.U32 R9, RZ, RZ, RZ ;  /* 0x000000ffff097224 */ /* 0x000fe200078e00ff */
[----:B------:R-:W-:Y:S01]  /*0fe0*/  ULOP3.LUT UR4, UR5, 0x3, URZ, 0xc0, !UPT ;  /* 0x0000000305047892 */ /* 0x000fe2000f8ec0ff */
[----:B------:R-:W-:-:S06]  /*0ff0*/  IMAD.MOV.U32 R14, RZ, RZ, 0x3198c20f ;  /* 0x3198c20fff0e7424 */ /* 0x000fcc00078e00ff */
[----:B------:R-:W-:Y:S05]  /*1000*/  BRA.U !UP0, `(.L_x_9) ;  /* 0x0000000908907547 */ /* 0x000fea000b800000 */
[----:B------:R-:W-:Y:S01]  /*1010*/  ULOP3.LUT UR5, UR5, 0xfffffffc, URZ, 0xc0, !UPT ;  /* 0xfffffffc05057892 */ /* 0x000fe2000f8ec0ff */
[----:B------:R-:W-:Y:S02]  /*1020*/  IMAD.MOV.U32 R9, RZ, RZ, RZ ;  /* 0x000000ffff097224 */ /* 0x000fe400078e00ff */
[----:B------:R-:W-:Y:S01]  /*1030*/  IMAD.MOV.U32 R0, RZ, RZ, 0x31c50037 ;  /* 0x31c50037ff007424 */ /* 0x000fe200078e00ff */
[----:B------:R-:W-:-:S12]  /*1040*/  UIADD3 UR5, UPT, UPT, -UR5, URZ, URZ ;  /* 0x000000ff05057290 */ /* 0x000fd8000fffe1ff */
.L_x_23:
[----:B------:R-:W-:Y:S01]  /*1050*/  SHF.R.U32.HI R6, RZ, 0x2, R7 ;  /* 0x00000002ff067819 */ /* 0x000fe20000011607 */
[----:B------:R-:W-:Y:S01]  /*1060*/  VIADD R15, R0, 0xffd3c1d8 ;  /* 0xffd3c1d8000f7836 */ /* 0x000fe20000000000 */
[----:B------:R-:W-:Y:S01]  /*1070*/  SHF.R.U32.HI R13, RZ, 0x2, R4 ;  /* 0x00000002ff0d7819 */ /* 0x000fe20000011604 */
[----:B------:R-:W-:Y:S01]  /*1080*/  UIADD3 UR5, UPT, UPT, UR5, 0x4, URZ ;  /* 0x0000000405057890 */ /* 0x000fe2000fffe0ff */
[----:B------:R-:W-:Y:S01]  /*1090*/  LOP3.LUT R6, R6, R7, RZ, 0x3c, !PT ;  /* 0x0000000706067212 */ /* 0x000fe200078e3cff */
[----:B------:R-:W-:Y:S01]  /*10a0*/  IMAD.SHL.U32 R7, R3, 0x10, RZ ;  /* 0x0000001003077824 */ /* 0x000fe200078e00ff */
[----:B------:R-:W-:Y:S01]  /*10b0*/  LOP3.LUT R13, R13, R4, RZ, 0x3c, !PT ;  /* 0x000000040d0d7212 */ /* 0x000fe200078e3cff */
[----:B------:R-:W-:Y:S01]  /*10c0*/  UISETP.NE.AND UP0, UPT, UR5, URZ, UPT ;  /* 0x000000ff0500728c */ /* 0x000fe2000bf05270 */
[----:B------:R-:W-:Y:S01]  /*10d0*/  BSSY.RECONVERGENT B0, `(.L_x_10) ;  /* 0x000001e000007945 */ /* 0x000fe20003800200 */
[----:B------:R-:W-:Y:S02]  /*10e0*/  IMAD.SHL.U32 R12, R6, 0x2, RZ ;  /* 0x00000002060c7824 */ /* 0x000fe400078e00ff */
[----:B------:R-:W-:-:S03]  /*10f0*/  IMAD.MOV.U32 R14, RZ, RZ, R0 ;  /* 0x000000ffff0e7224 */ /* 0x000fc600078e0000 */
[----:B------:R-:W-:Y:S01]  /*1100*/  LOP3.LUT R12, R6, R12, R7, 0x96, !PT ;  /* 0x0000000c060c7212 */ /* 0x000fe200078e9607 */
[----:B------:R-:W-:-:S03]  /*1110*/  IMAD.SHL.U32 R7, R13, 0x2, RZ ;  /* 0x000000020d077824 */ /* 0x000fc600078e00ff */
[----:B------:R-:W-:-:S05]  /*1120*/  LOP3.LUT R4, R12, R3, RZ, 0x3c, !PT ;  /* 0x000000030c047212 */ /* 0x000fca00078e3cff */
[----:B------:R-:W-:-:S05]  /*1130*/  IMAD.SHL.U32 R6, R4, 0x10, RZ ;  /* 0x0000001004067824 */ /* 0x000fca00078e00ff */
[----:B------:R-:W-:Y:S01]  /*1140*/  LOP3.LUT R7, R13, R7, R6, 0x96, !PT ;  /* 0x000000070d077212 */ /* 0x000fe200078e9606 */
[----:B------:R-:W-:-:S03]  /*1150*/  IMAD.MOV.U32 R13, RZ, RZ, 0x2f800000 ;  /* 0x2f800000ff0d7424 */ /* 0x000fc600078e00ff */
[----:B------:R-:W-:Y:S02]  /*1160*/  LOP3.LUT R6, R7, R4, RZ, 0x3c, !PT ;  /* 0x0000000407067212 */ /* 0x000fe400078e3cff */
[C---:B------:R-:W-:Y:S02]  /*1170*/  IADD3 R7, PT, PT, R15.reuse, 0x587c5, R4 ;  /* 0x000587c50f077810 */ /* 0x040fe40007ffe004 */
[----:B------:R-:W-:Y:S02]  /*1180*/  IADD3 R12, PT, PT, R15, 0xb0f8a, R6 ;  /* 0x000b0f8a0f0c7810 */ /* 0x000fe40007ffe006 */
[----:B------:R-:W-:Y:S02]  /*1190*/  I2FP.F32.U32 R7, R7 ;  /* 0x0000000700077245 */ /* 0x000fe40000201000 */
[----:B------:R-:W-:-:S03]  /*11a0*/  I2FP.F32.U32 R12, R12 ;  /* 0x0000000c000c7245 */ /* 0x000fc60000201000 */
[-C--:B------:R-:W-:Y:S02]  /*11b0*/  FFMA R7, R7, R13.reuse, 1.1641532182693481445e-10 ;  /* 0x2f00000007077423 */ /* 0x080fe4000000000d */
[----:B------:R-:W-:-:S04]  /*11c0*/  FFMA R12, R12, R13, 1.1641532182693481445e-10 ;  /* 0x2f0000000c0c7423 */ /* 0x000fc8000000000d */
[----:B------:R-:W-:-:S04]  /*11d0*/  FMUL R12, R12, R12 ;  /* 0x0000000c0c0c7220 */ /* 0x000fc80000400000 */
[----:B------:R-:W-:-:S04]  /*11e0*/  FFMA R7, R7, R7, R12 ;  /* 0x0000000707077223 */ /* 0x000fc8000000000c */
[----:B------:R-:W-:Y:S01]  /*11f0*/  VIADD R13, R7, 0xf3000000 ;  /* 0xf3000000070d7836 */ /* 0x000fe20000000000 */
[----:B------:R1:W2:Y:S04]  /*1200*/  MUFU.RSQ R12, R7 ;  /* 0x00000007000c7308 */ /* 0x0002a80000001400 */
[----:B------:R-:W-:-:S13]  /*1210*/  ISETP.GT.U32.AND P0, PT, R13, 0x727fffff, PT ;  /* 0x727fffff0d00780c */ /* 0x000fda0003f04070 */
[----:B-12---:R-:W-:Y:S05]  /*1220*/  @!P0 BRA `(.L_x_11) ;  /* 0x0000000000108947 */ /* 0x006fea0003800000 */
[----:B------:R-:W-:Y:S01]  /*1230*/  IMAD.MOV.U32 R0, RZ, RZ, R7 ;  /* 0x000000ffff007224 */ /* 0x000fe200078e0007 */
[----:B------:R-:W-:-:S07]  /*1240*/  MOV R20, 0x1260 ;  /* 0x0000126000147802 */ /* 0x000fce0000000f00 */
[----:B0-----:R-:W-:Y:S05]  /*1250*/  CALL.REL.NOINC `($__internal_0_$__cuda_sm20_sqrt_rn_f32_slowpath) ;  /* 0x0000000c00087944 */ /* 0x001fea0003c00000 */
[----:B------:R-:W-:Y:S05]  /*1260*/  BRA `(.L_x_12) ;  /* 0x0000000000107947 */ /* 0x000fea0003800000 */
.L_x_11:
[----:B------:R-:W-:Y:S01]  /*1270*/  FMUL.FTZ R0, R7, R12 ;  /* 0x0000000c07007220 */ /* 0x000fe20000410000 */
[----:B------:R-:W-:-:S03]  /*1280*/  FMUL.FTZ R12, R12, 0.5 ;  /* 0x3f0000000c0c7820 */ /* 0x000fc60000410000 */
[----:B------:R-:W-:-:S04]  /*1290*/  FFMA R7, -R0, R0, R7 ;  /* 0x0000000000077223 */ /* 0x000fc80000000107 */
[----:B------:R-:W-:-:S07]  /*12a0*/  FFMA R0, R7, R12, R0 ;  /* 0x0000000c07007223 */ /* 0x000fce0000000000 */
.L_x_12:
[----:B------:R-:W-:Y:S05]  /*12b0*/  BSYNC.RECONVERGENT B0 ;  /* 0x0000000000007941 */ /* 0x000fea0003800200 */
.L_x_10:
[----:B------:R-:W-:Y:S01]  /*12c0*/  SHF.R.U32.HI R12, RZ, 0x2, R5 ;  /* 0x00000002ff0c7819 */ /* 0x000fe20000011605 */
[----:B------:R-:W-:Y:S01]  /*12d0*/  BSSY.RECONVERGENT B0, `(.L_x_13) ;  /* 0x0000024000007945 */ /* 0x000fe20003800200 */
[----:B------:R-:W-:Y:S01]  /*12e0*/  SHF.R.U32.HI R13, RZ, 0x2, R2 ;  /* 0x00000002ff0d7819 */ /* 0x000fe20000011602 */
[----:B------:R-:W-:Y:S01]  /*12f0*/  VIADD R16, R9, 0x1 ;  /* 0x0000000109107836 */ /* 0x000fe20000000000 */
[----:B------:R-:W-:Y:S01]  /*1300*/  LOP3.LUT R12, R12, R5, RZ, 0x3c, !PT ;  /* 0x000000050c0c7212 */ /* 0x000fe200078e3cff */
[----:B------:R-:W-:Y:S01]  /*1310*/  IMAD.SHL.U32 R5, R6, 0x10, RZ ;  /* 0x0000001006057824 */ /* 0x000fe200078e00ff */
[----:B------:R-:W-:Y:S02]  /*1320*/  LOP3.LUT R13, R13, R2, RZ, 0x3c, !PT ;  /* 0x000000020d0d7212 */ /* 0x000fe400078e3cff */
[----:B------:R-:W-:Y:S01]  /*1330*/  FSETP.GTU.AND P0, PT, R0, 1, PT ;  /* 0x3f8000000000780b */ /* 0x000fe20003f0c000 */
[----:B------:R-:W-:-:S05]  /*1340*/  IMAD.SHL.U32 R7, R12, 0x2, RZ ;  /* 0x000000020c077824 */ /* 0x000fca00078e00ff */
[----:B------:R-:W-:-:S04]  /*1350*/  LOP3.LUT R5, R12, R7, R5, 0x96, !PT ;  /* 0x000000070c057212 */ /* 0x000fc800078e9605 */
[----:B------:R-:W-:Y:S01]  /*1360*/  LOP3.LUT R2, R5, R6, RZ, 0x3c, !PT ;  /* 0x0000000605027212 */ /* 0x000fe200078e3cff */
[----:B------:R-:W-:Y:S02]  /*1370*/  IMAD.SHL.U32 R5, R13, 0x2, RZ ;  /* 0x000000020d057824 */ /* 0x000fe400078e00ff */
[----:B------:R-:W-:Y:S02]  /*1380*/  @P0 IMAD.MOV R16, RZ, RZ, R9 ;  /* 0x000000ffff100224 */ /* 0x000fe400078e0209 */
        /* <DEDUP_REMOVED lines=20> */
.L_x_14:
[----:B------:R-:W-:Y:S01]  /*14d0*/  FMUL.FTZ R0, R5, R12 ;  /* 0x0000000c05007220 */ /* 0x000fe20000410000 */
[----:B------:R-:W-:-:S03]  /*14e0*/  FMUL.FTZ R9, R12, 0.5 ;  /* 0x3f0000000c097820 */ /* 0x000fc60000410000 */
[----:B------:R-:W-:-:S04]  /*14f0*/  FFMA R5, -R0, R0, R5 ;  /* 0x0000000000057223 */ /* 0x000fc80000000105 */
[----:B------:R-:W-:-:S07]  /*1500*/  FFMA R0, R5, R9, R0 ;  /* 0x0000000905007223 */ /* 0x000fce0000000000 */
.L_x_15:
[----:B------:R-:W-:Y:S05]  /*1510*/  BSYNC.RECONVERGENT B0 ;  /* 0x0000000000007941 */ /* 0x000fea0003800200 */
.L_x_13:
[----:B------:R-:W-:Y:S01]  /*1520*/  SHF.R.U32.HI R12, RZ, 0x2, R3 ;  /* 0x00000002ff0c7819 */ /* 0x000fe20000011603 */
[----:B------:R-:W-:Y:S01]  /*1530*/  BSSY.RECONVERGENT B0, `(.L_x_16) ;  /* 0x0000024000007945 */ /* 0x000fe20003800200 */
[----:B------:R-:W-:Y:S02]  /*1540*/  SHF.R.U32.HI R9, RZ, 0x2, R4 ;  /* 0x00000002ff097819 */ /* 0x000fe40000011604 */
[----:B------:R-:W-:Y:S01]  /*1550*/  LOP3.LUT R12, R12, R3, RZ, 0x3c, !PT ;  /* 0x000000030c0c7212 */ /* 0x000fe200078e3cff */
[----:B------:R-:W-:Y:S01]  /*1560*/  IMAD.SHL.U32 R3, R7, 0x10, RZ ;  /* 0x0000001007037824 */ /* 0x000fe200078e00ff */
[----:B------:R-:W-:Y:S02]  /*1570*/  LOP3.LUT R9, R9, R4, RZ, 0x3c, !PT ;  /* 0x0000000409097212 */ /* 0x000fe400078e3cff */
[----:B------:R-:W-:Y:S01]  /*1580*/  FSETP.GTU.AND P0, PT, R0, 1, PT ;  /* 0x3f8000000000780b */ /* 0x000fe20003f0c000 */
[----:B------:R-:W-:-:S05]  /*1590*/  IMAD.SHL.U32 R5, R12, 0x2, RZ ;  /* 0x000000020c057824 */ /* 0x000fca00078e00ff */
        /* <DEDUP_REMOVED lines=13> */
[----:B------:R-:W-:Y:S01]  /*1670*/  FMUL R12, R9, R9 ;  /* 0x00000009090c7220 */ /* 0x000fe20000400000 */
[----:B------:R-:W-:Y:S02]  /*1680*/  VIADD R9, R16, 0x1 ;  /* 0x0000000110097836 */ /* 0x000fe40000000000 */
[----:B------:R-:W-:Y:S02]  /*1690*/  @P0 IMAD.MOV R9, RZ, RZ, R16 ;  /* 0x000000ffff090224 */ /* 0x000fe400078e0210 */
        /* <DEDUP_REMOVED lines=9> */
.L_x_17:
[----:B------:R-:W-:Y:S01]  /*1730*/  FMUL.FTZ R0, R3, R12 ;  /* 0x0000000c03007220 */ /* 0x000fe20000410000 */
[----:B------:R-:W-:-:S03]  /*1740*/  FMUL.FTZ R12, R12, 0.5 ;  /* 0x3f0000000c0c7820 */ /* 0x000fc60000410000 */
[----:B------:R-:W-:-:S04]  /*1750*/  FFMA R3, -R0, R0, R3 ;  /* 0x0000000000037223 */ /* 0x000fc80000000103 */
[----:B------:R-:W-:-:S07]  /*1760*/  FFMA R0, R3, R12, R0 ;  /* 0x0000000c03007223 */ /* 0x000fce0000000000 */
.L_x_18:
[----:B------:R-:W-:Y:S05]  /*1770*/  BSYNC.RECONVERGENT B0 ;  /* 0x0000000000007941 */ /* 0x000fea0003800200 */
.L_x_16:
        /* <DEDUP_REMOVED lines=9> */
[----:B------:R-:W-:Y:S02]  /*1810*/  IMAD.SHL.U32 R3, R13, 0x2, RZ ;  /* 0x000000020d037824 */ /* 0x000fe400078e00ff */
[----:B------:R-:W-:Y:S01]  /*1820*/  IMAD.MOV.U32 R12, RZ, RZ, 0x2f800000 ;  /* 0x2f800000ff0c7424 */ /* 0x000fe200078e00ff */
[----:B------:R-:W-:-:S04]  /*1830*/  LOP3.LUT R2, R6, R5, RZ, 0x3c, !PT ;  /* 0x0000000506027212 */ /* 0x000fc800078e3cff */
[----:B------:R-:W-:Y:S01]  /*1840*/  IADD3 R15, PT, PT, R15, 0x26b663, R2 ;  /* 0x0026b6630f0f7810 */ /* 0x000fe20007ffe002 */
[----:B------:R-:W-:-:S03]  /*1850*/  IMAD.SHL.U32 R6, R2, 0x10, RZ ;  /* 0x0000001002067824 */ /* 0x000fc600078e00ff */
[----:B------:R-:W-:Y:S02]  /*1860*/  I2FP.F32.U32 R15, R15 ;  /* 0x0000000f000f7245 */ /* 0x000fe40000201000 */
[----:B------:R-:W-:-:S03]  /*1870*/  LOP3.LUT R3, R13, R3, R6, 0x96, !PT ;  /* 0x000000030d037212 */ /* 0x000fc600078e9606 */
[----:B------:R-:W-:Y:S01]  /*1880*/  FFMA R15, R15, R12, 1.1641532182693481445e-10 ;  /* 0x2f0000000f0f7423 */ /* 0x000fe2000000000c */
[----:B------:R-:W-:-:S05]  /*1890*/  LOP3.LUT R3, R3, R2, RZ, 0x3c, !PT ;  /* 0x0000000203037212 */ /* 0x000fca00078e3cff */
[----:B------:R-:W-:-:S05]  /*18a0*/  IMAD.IADD R6, R14, 0x1, R3 ;  /* 0x000000010e067824 */ /* 0x000fca00078e0203 */
[----:B------:R-:W-:-:S05]  /*18b0*/  I2FP.F32.U32 R6, R6 ;  /* 0x0000000600067245 */ /* 0x000fca0000201000 */
[----:B------:R-:W-:-:S04]  /*18c0*/  FFMA R6, R6, R12, 1.1641532182693481445e-10 ;  /* 0x2f00000006067423 */ /* 0x000fc8000000000c */
[----:B------:R-:W-:-:S04]  /*18d0*/  FMUL R6, R6, R6 ;  /* 0x0000000606067220 */ /* 0x000fc80000400000 */
[----:B------:R-:W-:Y:S01]  /*18e0*/  FFMA R15, R15, R15, R6 ;  /* 0x0000000f0f0f7223 */ /* 0x000fe20000000006 */
[----:B------:R-:W-:Y:S02]  /*18f0*/  VIADD R6, R9, 0x1 ;  /* 0x0000000109067836 */ /* 0x000fe40000000000 */
[----:B------:R-:W-:Y:S01]  /*1900*/  @P0 IMAD.MOV R6, RZ, RZ, R9 ;  /* 0x000000ffff060224 */ /* 0x000fe200078e0209 */
[----:B------:R1:W2:Y:S01]  /*1910*/  MUFU.RSQ R12, R15 ;  /* 0x0000000f000c7308 */ /* 0x0002a20000001400 */
[----:B------:R-:W-:-:S05]  /*1920*/  VIADD R0, R15, 0xf3000000 ;  /* 0xf30000000f007836 */ /* 0x000fca0000000000 */
[----:B------:R-:W-:-:S13]  /*1930*/  ISETP.GT.U32.AND P1, PT, R0, 0x727fffff, PT ;  /* 0x727fffff0000780c */ /* 0x000fda0003f24070 */
[----:B-12---:R-:W-:Y:S05]  /*1940*/  @!P1 BRA `(.L_x_20) ;  /* 0x0000000000189947 */ /* 0x006fea0003800000 */
[----:B------:R-:W-:Y:S01]  /*1950*/  BSSY.RECONVERGENT B1, `(.L_x_21) ;  /* 0x0000004000017945 */ /* 0x000fe20003800200 */
[----:B------:R-:W-:Y:S01]  /*1960*/  IMAD.MOV.U32 R0, RZ, RZ, R15 ;  /* 0x000000ffff007224 */ /* 0x000fe200078e000f */
[----:B------:R-:W-:-:S07]  /*1970*/  MOV R20, 0x1990 ;  /* 0x0000199000147802 */ /* 0x000fce0000000f00 */
[----:B0-----:R-:W-:Y:S05]  /*1980*/  CALL.REL.NOINC `($__internal_0_$__cuda_sm20_sqrt_rn_f32_slowpath) ;  /* 0x00000004003c7944 */ /* 0x001fea0003c00000 */
[----:B------:R-:W-:Y:S05]  /*1990*/  BSYNC.RECONVERGENT B1 ;  /* 0x0000000000017941 */ /* 0x000fea0003800200 */
.L_x_21:
[----:B------:R-:W-:Y:S05]  /*19a0*/  BRA `(.L_x_22) ;  /* 0x0000000000107947 */ /* 0x000fea0003800000 */
.L_x_20:
[----:B------:R-:W-:Y:S01]  /*19b0*/  FMUL.FTZ R0, R15, R12 ;  /* 0x0000000c0f007220 */ /* 0x000fe20000410000 */
[----:B------:R-:W-:-:S03]  /*19c0*/  FMUL.FTZ R12, R12, 0.5 ;  /* 0x3f0000000c0c7820 */ /* 0x000fc60000410000 */
[----:B------:R-:W-:-:S04]  /*19d0*/  FFMA R9, -R0, R0, R15 ;  /* 0x0000000000097223 */ /* 0x000fc8000000010f */
[----:B------:R-:W-:-:S07]  /*19e0*/  FFMA R0, R9, R12, R0 ;  /* 0x0000000c09007223 */ /* 0x000fce0000000000 */
.L_x_22:
[----:B------:R-:W-:Y:S05]  /*19f0*/  BSYNC.RECONVERGENT B0 ;  /* 0x0000000000007941 */ /* 0x000fea0003800200 */
.L_x_19:
[----:B------:R-:W-:Y:S01]  /*1a00*/  FSETP.GTU.AND P0, PT, R0, 1, PT ;  /* 0x3f8000000000780b */ /* 0x000fe20003f0c000 */
[----:B------:R-:W-:Y:S02]  /*1a10*/  VIADD R9, R6, 0x1 ;  /* 0x0000000106097836 */ /* 0x000fe40000000000 */
[----:B------:R-:W-:-:S10]  /*1a20*/  VIADD R0, R14, 0x2c3e28 ;  /* 0x002c3e280e007836 */ /* 0x000fd40000000000 */
[----:B------:R-:W-:Y:S01]  /*1a30*/  @P0 IMAD.MOV R9, RZ, RZ, R6 ;  /* 0x000000ffff090224 */ /* 0x000fe200078e0206 */
[----:B------:R-:W-:Y:S06]  /*1a40*/  BRA.U UP0, `(.L_x_23) ;  /* 0xfffffff500807547 */ /* 0x000fec000b83ffff */
.L_x_9:
[----:B------:R-:W-:-:S09]  /*1a50*/  UISETP.NE.AND UP0, UPT, UR4, URZ, UPT ;  /* 0x000000ff0400728c */ /* 0x000fd2000bf05270 */
[----:B------:R-:W-:Y:S05]  /*1a60*/  BRA.U !UP0, `(.L_x_24) ;  /* 0x0000000108d07547 */ /* 0x000fea000b800000 */
[----:B------:R-:W-:Y:S01]  /*1a70*/  VIADD R14, R14, 0xb0f8a ;  /* 0x000b0f8a0e0e7836 */ /* 0x000fe20000000000 */
[----:B------:R-:W-:-:S12]  /*1a80*/  UIADD3 UR4, UPT, UPT, -UR4, URZ, URZ ;  /* 0x000000ff04047290 */ /* 0x000fd8000fffe1ff */
.L_x_29:
[----:B------:R-:W-:Y:S01]  /*1a90*/  SHF.R.U32.HI R0, RZ, 0x2, R7 ;  /* 0x00000002ff007819 */ /* 0x000fe20000011607 */
[----:B------:R-:W-:Y:S01]  /*1aa0*/  BSSY.RECONVERGENT B0, `(.L_x_25) ;  /* 0x0000028000007945 */ /* 0x000fe20003800200 */
[----:B------:R-:W-:Y:S02]  /*1ab0*/  SHF.R.U32.HI R13, RZ, 0x2, R4 ;  /* 0x00000002ff0d7819 */ /* 0x000fe40000011604 */
[----:B------:R-:W-:Y:S01]  /*1ac0*/  LOP3.LUT R0, R0, R7, RZ, 0x3c, !PT ;  /* 0x0000000700007212 */ /* 0x000fe200078e3cff */
[----:B------:R-:W-:Y:S01]  /*1ad0*/  IMAD.SHL.U32 R7, R3, 0x10, RZ ;  /* 0x0000001003077824 */ /* 0x000fe200078e00ff */
[----:B------:R-:W-:-:S03]  /*1ae0*/  LOP3.LUT R4, R13, R4, RZ, 0x3c, !PT ;  /* 0x000000040d047212 */ /* 0x000fc600078e3cff */
        /* <DEDUP_REMOVED lines=8> */
[----:B------:R-:W-:-:S03]  /*1b70*/  IADD3 R0, PT, PT, R14, -0x587c5, R13 ;  /* 0xfffa783b0e007810 */ /* 0x000fc60007ffe00d */
[----:B------:R-:W-:Y:S01]  /*1b80*/  IMAD.IADD R4, R15, 0x1, R14 ;  /* 0x000000010f047824 */ /* 0x000fe200078e020e */
[----:B------:R-:W-:-:S04]  /*1b90*/  I2FP.F32.U32 R0, R0 ;  /* 0x0000000000007245 */ /* 0x000fc80000201000 */
[----:B------:R-:W-:Y:S01]  /*1ba0*/  I2FP.F32.U32 R4, R4 ;  /* 0x0000000400047245 */ /* 0x000fe20000201000 */
[----:B------:R-:W-:-:S04]  /*1bb0*/  FFMA R0, R0, R7, 1.1641532182693481445e-10 ;  /* 0x2f00000000007423 */ /* 0x000fc80000000007 */
[----:B------:R-:W-:-:S04]  /*1bc0*/  FFMA R4, R4, R7, 1.1641532182693481445e-10 ;  /* 0x2f00000004047423 */ /* 0x000fc80000000007 */
[----:B------:R-:W-:Y:S01]  /*1bd0*/  FMUL R7, R4, R4 ;  /* 0x0000000404077220 */ /* 0x000fe20000400000 */
[----:B------:R-:W-:Y:S02]  /*1be0*/  IMAD.MOV.U32 R4, RZ, RZ, R2 ;  /* 0x000000ffff047224 */ /* 0x000fe400078e0002 */
[----:B------:R-:W-:Y:S02]  /*1bf0*/  IMAD.MOV.U32 R2, RZ, RZ, R13 ;  /* 0x000000ffff027224 */ /* 0x000fe400078e000d */
[----:B------:R-:W-:Y:S01]  /*1c00*/  FFMA R17, R0, R0, R7 ;  /* 0x0000000000117223 */ /* 0x000fe20000000007 */
[----:B------:R-:W-:Y:S02]  /*1c10*/  IMAD.MOV.U32 R7, RZ, RZ, R5 ;  /* 0x000000ffff077224 */ /* 0x000fe400078e0005 */
[----:B------:R-:W-:Y:S01]  /*1c20*/  IMAD.MOV.U32 R5, RZ, RZ, R3 ;  /* 0x000000ffff057224 */ /* 0x000fe200078e0003 */
[----:B------:R1:W2:Y:S01]  /*1c30*/  MUFU.RSQ R6, R17 ;  /* 0x0000001100067308 */ /* 0x0002a20000001400 */
[----:B------:R-:W-:-:S02]  /*1c40*/  VIADD R0, R17, 0xf3000000 ;  /* 0xf300000011007836 */ /* 0x000fc40000000000 */
[----:B------:R-:W-:-:S03]  /*1c50*/  IMAD.MOV.U32 R3, RZ, RZ, R15 ;  /* 0x000000ffff037224 */ /* 0x000fc600078e000f */
[----:B------:R-:W-:-:S13]  /*1c60*/  ISETP.GT.U32.AND P0, PT, R0, 0x727fffff, PT ;  /* 0x727fffff0000780c */ /* 0x000fda0003f04070 */
[----:B-12---:R-:W-:Y:S05]  /*1c70*/  @!P0 BRA `(.L_x_26) ;  /* 0x0000000000188947 */ /* 0x006fea0003800000 */
[----:B------:R-:W-:Y:S01]  /*1c80*/  BSSY.RECONVERGENT B1, `(.L_x_27) ;  /* 0x0000004000017945 */ /* 0x000fe20003800200 */
[----:B------:R-:W-:Y:S01]  /*1c90*/  IMAD.MOV.U32 R0, RZ, RZ, R17 ;  /* 0x000000ffff007224 */ /* 0x000fe200078e0011 */
[----:B------:R-:W-:-:S07]  /*1ca0*/  MOV R20, 0x1cc0 ;  /* 0x00001cc000147802 */ /* 0x000fce0000000f00 */
[----:B0-----:R-:W-:Y:S05]  /*1cb0*/  CALL.REL.NOINC `($__internal_0_$__cuda_sm20_sqrt_rn_f32_slowpath) ;  /* 0x0000000000707944 */ /* 0x001fea0003c00000 */
[----:B------:R-:W-:Y:S05]  /*1cc0*/  BSYNC.RECONVERGENT B1 ;  /* 0x0000000000017941 */ /* 0x000fea0003800200 */
.L_x_27:
[----:B------:R-:W-:Y:S05]  /*1cd0*/  BRA `(.L_x_28) ;  /* 0x0000000000107947 */ /* 0x000fea0003800000 */
.L_x_26:
[----:B------:R-:W-:Y:S01]  /*1ce0*/  FMUL.FTZ R0, R17, R6 ;  /* 0x0000000611007220 */ /* 0x000fe20000410000 */
[----:B------:R-:W-:-:S03]  /*1cf0*/  FMUL.FTZ R6, R6, 0.5 ;  /* 0x3f00000006067820 */ /* 0x000fc60000410000 */
[----:B------:R-:W-:-:S04]  /*1d00*/  FFMA R13, -R0, R0, R17 ;  /* 0x00000000000d7223 */ /* 0x000fc80000000111 */
[----:B------:R-:W-:-:S07]  /*1d10*/  FFMA R0, R13, R6, R0 ;  /* 0x000000060d007223 */ /* 0x000fce0000000000 */
.L_x_28:
[----:B------:R-:W-:Y:S05]  /*1d20*/  BSYNC.RECONVERGENT B0 ;  /* 0x0000000000007941 */ /* 0x000fea0003800200 */
.L_x_25:
[----:B------:R-:W-:Y:S01]  /*1d30*/  FSETP.GTU.AND P0, PT, R0, 1, PT ;  /* 0x3f8000000000780b */ /* 0x000fe20003f0c000 */
[----:B------:R-:W-:Y:S01]  /*1d40*/  UIADD3 UR4, UPT, UPT, UR4, 0x1, URZ ;  /* 0x0000000104047890 */ /* 0x000fe2000fffe0ff */
[----:B------:R-:W-:Y:S02]  /*1d50*/  VIADD R0, R9, 0x1 ;  /* 0x0000000109007836 */ /* 0x000fe40000000000 */
[----:B------:R-:W-:Y:S01]  /*1d60*/  VIADD R14, R14, 0xb0f8a ;  /* 0x000b0f8a0e0e7836 */ /* 0x000fe20000000000 */
[----:B------:R-:W-:-:S08]  /*1d70*/  UISETP.NE.AND UP0, UPT, UR4, URZ, UPT ;  /* 0x000000ff0400728c */ /* 0x000fd0000bf05270 */
[----:B------:R-:W-:-:S04]  /*1d80*/  @P0 IMAD.MOV R0, RZ, RZ, R9 ;  /* 0x000000ffff000224 */ /* 0x000fc800078e0209 */
[----:B------:R-:W-:Y:S01]  /*1d90*/  IMAD.MOV.U32 R9, RZ, RZ, R0 ;  /* 0x000000ffff097224 */ /* 0x000fe200078e0000 */
[----:B------:R-:W-:Y:S06]  /*1da0*/  BRA.U UP0, `(.L_x_29) ;  /* 0xfffffffd00387547 */ /* 0x000fec000b83ffff */
.L_x_24:
[----:B------:R-:W1:Y:S01]  /*1db0*/  LDC R13, c[0x0][0x388] ;  /* 0x0000e200ff0d7b82 */ /* 0x000e620000000800 */
[----:B------:R-:W-:Y:S01]  /*1dc0*/  IMAD.MOV.U32 R6, RZ, RZ, 0x3198c20f ;  /* 0x3198c20fff067424 */ /* 0x000fe200078e00ff */
[----:B------:R2:W-:Y:S01]  /*1dd0*/  STG.E.64 desc[UR6][R10.64+0x8], R4 ;  /* 0x000008040a007986 */ /* 0x0005e2000c101b06 */
[----:B------:R-:W-:-:S03]  /*1de0*/  I2FP.F32.U32 R9, R9 ;  /* 0x0000000900097245 */ /* 0x000fc60000201000 */
[----:B------:R2:W-:Y:S01]  /*1df0*/  STG.E.64 desc[UR6][R10.64+0x10], R2 ;  /* 0x000010020a007986 */ /* 0x0005e2000c101b06 */
[----:B-1----:R-:W-:-:S05]  /*1e00*/  IMAD R6, R13, 0xb0f8a, R6 ;  /* 0x000b0f8a0d067824 */ /* 0x002fca00078e0206 */
[----:B------:R2:W-:Y:S02]  /*1e10*/  STG.E.64 desc[UR6][R10.64], R6 ;  /* 0x000000060a007986 */ /* 0x0005e4000c101b06 */
.L_x_8:
[----:B------:R-:W2:Y:S01]  /*1e20*/  LDCU.64 UR4, c[0x0][0x380] ;  /* 0x00007000ff0477ac */ /* 0x000ea20008000a00 */
[----:B------:R-:W-:Y:S01]  /*1e30*/  BAR.SYNC.DEFER_BLOCKING 0x0 ;  /* 0x0000000000007b1d */ /* 0x000fe20000010000 */
[----:B--2---:R-:W-:-:S04]  /*1e40*/  LEA R2, P0, R8, UR4, 0x2 ;  /* 0x0000000408027c11 */ /* 0x004fc8000f8010ff */
[----:B------:R-:W-:-:S05]  /*1e50*/  LEA.HI.X R3, R8, UR5, RZ, 0x2, P0 ;  /* 0x0000000508037c11 */ /* 0x000fca00080f14ff */
[----:B------:R-:W-:Y:S01]  /*1e60*/  STG.E desc[UR6][R2.64], R9 ;  /* 0x0000000902007986 */ /* 0x000fe2000c101906 */
[----:B------:R-:W-:Y:S05]  /*1e70*/  EXIT ;  /* 0x000000000000794d */ /* 0x000fea0003800000 */
        .weak           $__internal_0_$__cuda_sm20_sqrt_rn_f32_slowpath
        .type           $__internal_0_$__cuda_sm20_sqrt_rn_f32_slowpath,@function
        .size           $__internal_0_$__cuda_sm20_sqrt_rn_f32_slowpath,(.L_x_35 - $__internal_0_$__cuda_sm20_sqrt_rn_f32_slowpath)
$__internal_0_$__cuda_sm20_sqrt_rn_f32_slowpath:
[----:B------:R-:W-:-:S13]  /*1e80*/  LOP3.LUT P0, RZ, R0, 0x7fffffff, RZ, 0xc0, !PT ;  /* 0x7fffffff00ff7812 */ /* 0x000fda000780c0ff */
[----:B------:R-:W-:Y:S01]  /*1e90*/  @!P0 IMAD.MOV.U32 R12, RZ, RZ, R0 ;  /* 0x000000ffff0c8224 */ /* 0x000fe200078e0000 */
[----:B------:R-:W-:Y:S06]  /*1ea0*/  @!P0 BRA `(.L_x_30) ;  /* 0x0000000000408947 */ /* 0x000fec0003800000 */
[----:B------:R-:W-:-:S13]  /*1eb0*/  FSETP.GEU.FTZ.AND P0, PT, R0, RZ, PT ;  /* 0x000000ff0000720b */ /* 0x000fda0003f1e000 */
[----:B------:R-:W-:Y:S01]  /*1ec0*/  @!P0 IMAD.MOV.U32 R12, RZ, RZ, 0x7fffffff ;  /* 0x7fffffffff0c8424 */ /* 0x000fe200078e00ff */
[----:B------:R-:W-:Y:S06]  /*1ed0*/  @!P0 BRA `(.L_x_30) ;  /* 0x0000000000348947 */ /* 0x000fec0003800000 */
[----:B------:R-:W-:-:S13]  /*1ee0*/  FSETP.GTU.FTZ.AND P0, PT, |R0|, +INF , PT ;  /* 0x7f8000000000780b */ /* 0x000fda0003f1c200 */
[----:B------:R-:W-:Y:S01]  /*1ef0*/  @P0 FADD.FTZ R12, R0, 1 ;  /* 0x3f800000000c0421 */ /* 0x000fe20000010000 */
[----:B------:R-:W-:Y:S06]  /*1f00*/  @P0 BRA `(.L_x_30) ;  /* 0x0000000000280947 */ /* 0x000fec0003800000 */
[----:B------:R-:W-:-:S13]  /*1f10*/  FSETP.NEU.FTZ.AND P0, PT, |R0|, +INF , PT ;  /* 0x7f8000000000780b */ /* 0x000fda0003f1d200 */
[----:B------:R-:W-:-:S04]  /*1f20*/  @P0 FFMA R13, R0, 1.84467440737095516160e+19, RZ ;  /* 0x5f800000000d0823 */ /* 0x000fc800000000ff */
[----:B------:R-:W0:Y:S02]  /*1f30*/  @P0 MUFU.RSQ R12, R13 ;  /* 0x0000000d000c0308 */ /* 0x000e240000001400 */
[----:B0-----:R-:W-:Y:S01]  /*1f40*/  @P0 FMUL.FTZ R18, R13, R12 ;  /* 0x0000000c0d120220 */ /* 0x001fe20000410000 */
[----:B------:R-:W-:Y:S01]  /*1f50*/  @P0 FMUL.FTZ R19, R12, 0.5 ;  /* 0x3f0000000c130820 */ /* 0x000fe20000410000 */
[----:B------:R-:W-:Y:S02]  /*1f60*/  @!P0 IMAD.MOV.U32 R12, RZ, RZ, R0 ;  /* 0x000000ffff0c8224 */ /* 0x000fe400078e0000 */
[----:B------:R-:W-:-:S04]  /*1f70*/  @P0 FADD.FTZ R17, -R18, -RZ ;  /* 0x800000ff12110221 */ /* 0x000fc80000010100 */
[----:B------:R-:W-:-:S04]  /*1f80*/  @P0 FFMA R17, R18, R17, R13 ;  /* 0x0000001112110223 */ /* 0x000fc8000000000d */
[----:B------:R-:W-:-:S04]  /*1f90*/  @P0 FFMA R17, R17, R19, R18 ;  /* 0x0000001311110223 */ /* 0x000fc80000000012 */
[----:B------:R-:W-:-:S07]  /*1fa0*/  @P0 FMUL.FTZ R12, R17, 2.3283064365386962891e-10 ;  /* 0x2f800000110c0820 */ /* 0x000fce0000410000 */
.L_x_30:
[----:B------:R-:W-:Y:S02]  /*1fb0*/  IMAD.MOV.U32 R0, RZ, RZ, R12 ;  /* 0x000000ffff007224 */ /* 0x000fe400078e000c */
[----:B------:R-:W-:Y:S02]  /*1fc0*/  IMAD.MOV.U32 R12, RZ, RZ, R20 ;  /* 0x000000ffff0c7224 */ /* 0x000fe400078e0014 */
[----:B------:R-:W-:-:S04]  /*1fd0*/  IMAD.MOV.U32 R13, RZ, RZ, 0x0 ;  /* 0x00000000ff0d7424 */ /* 0x000fc800078e00ff */
[----:B------:R-:W-:Y:S05]  /*1fe0*/  RET.REL.NODEC R12 `(_Z10monteCarloPfiP17curandStateXORWOW) ;  /* 0xffffffe00c047950 */ /* 0x000fea0003c3ffff */
.L_x_31:
[----:B------:R-:W-:-:S00]  /*1ff0*/  BRA `(.L_x_31) ;  /* 0xfffffffc00fc7947 */ /* 0x000fc0000383ffff */
[----:B------:R-:W-:-:S00]  /*2000*/  NOP ;  /* 0x0000000000007918 */ /* 0x000fc00000000000 */
[----:B------:R-:W-:-:S00]  /*2010*/  NOP ;  /* 0x0000000000007918 */ /* 0x000fc00000000000 */
[----:B------:R-:W-:-:S00]  /*2020*/  NOP ;  /* 0x0000000000007918 */ /* 0x000fc00000000000 */
[----:B------:R-:W-:-:S00]  /*2030*/  NOP ;  /* 0x0000000000007918 */ /* 0x000fc00000000000 */
[----:B------:R-:W-:-:S00]  /*2040*/  NOP ;  /* 0x0000000000007918 */ /* 0x000fc00000000000 */
[----:B------:R-:W-:-:S00]  /*2050*/  NOP ;  /* 0x0000000000007918 */ /* 0x000fc00000000000 */
[----:B------:R-:W-:-:S00]  /*2060*/  NOP ;  /* 0x0000000000007918 */ /* 0x000fc00000000000 */
[----:B------:R-:W-:-:S00]  /*2070*/  NOP ;  /* 0x0000000000007918 */ /* 0x000fc00000000000 */
.L_x_35:


//--------------------- .text._Z7reduce0Pf        --------------------------
	.section	.text._Z7reduce0Pf,"ax",@progbits
	.align	128
        .global         _Z7reduce0Pf
        .type           _Z7reduce0Pf,@function
        .size           _Z7reduce0Pf,(.L_x_37 - _Z7reduce0Pf)
        .other          _Z7reduce0Pf,@"STO_CUDA_ENTRY STV_DEFAULT"
_Z7reduce0Pf:
.text._Z7reduce0Pf:
[----:B------:R-:W-:Y:S01]  /*0000*/  LDC R1, c[0x0][0x37c] ;  /* 0x0000df00ff017b82 */ /* 0x000fe20000000800 */
[----:B------:R-:W0:Y:S07]  /*0010*/  S2R R7, SR_TID.X ;  /* 0x0000000000077919 */ /* 0x000e2e0000002100 */
[----:B------:R-:W1:Y:S01]  /*0020*/  LDC.64 R2, c[0x0][0x380] ;  /* 0x0000e000ff027b82 */ /* 0x000e620000000a00 */
[----:B------:R-:W0:Y:S01]  /*0030*/  LDCU UR8, c[0x0][0x360] ;  /* 0x00006c00ff0877ac */ /* 0x000e220008000800 */
[----:B------:R-:W0:Y:S01]  /*0040*/  S2R R6, SR_CTAID.X ;  /* 0x0000000000067919 */ /* 0x000e220000002500 */
[----:B------:R-:W2:Y:S01]  /*0050*/  LDCU.64 UR6, c[0x0][0x358] ;  /* 0x00006b00ff0677ac */ /* 0x000ea20008000a00 */
[----:B0-----:R-:W-:-:S04]  /*0060*/  IMAD R5, R6, UR8, R7 ;  /* 0x0000000806057c24 */ /* 0x001fc8000f8e0207 */
[----:B-1----:R-:W-:-:S06]  /*0070*/  IMAD.WIDE.U32 R2, R5, 0x4, R2 ;  /* 0x0000000405027825 */ /* 0x002fcc00078e0002 */
[----:B--2---:R-:W2:Y:S01]  /*0080*/  LDG.E R2, desc[UR6][R2.64] ;  /* 0x0000000602027981 */ /* 0x004ea2000c1e1900 */
[----:B------:R-:W0:Y:S01]  /*0090*/  S2UR UR5, SR_CgaCtaId ;  /* 0x00000000000579c3 */ /* 0x000e220000008800 */
[----:B------:R-:W-:Y:S01]  /*00a0*/  UMOV UR4, 0x400 ;  /* 0x0000040000047882 */ /* 0x000fe20000000000 */
[----:B------:R-:W-:Y:S01]  /*00b0*/  UISETP.GE.U32.AND UP0, UPT, UR8, 0x2, UPT ;  /* 0x000000020800788c */ /* 0x000fe2000bf06070 */
[----:B------:R-:W-:Y:S01]  /*00c0*/  ISETP.NE.AND P0, PT, R7, RZ, PT ;  /* 0x000000ff0700720c */ /* 0x000fe20003f05270 */
[----:B0-----:R-:W-:-:S06]  /*00d0*/  ULEA UR4, UR5, UR4, 0x18 ;  /* 0x0000000405047291 */ /* 0x001fcc000f8ec0ff */
[----:B------:R-:W-:Y:S01]  /*00e0*/  LEA R5, R7, UR4, 0x2 ;  /* 0x0000000407057c11 */ /* 0x000fe2000f8e10ff */
[----:B--2---:R-:W0:Y:S04]  /*00f0*/  F2I.TRUNC.NTZ R0, R2 ;  /* 0x0000000200007305 */ /* 0x004e28000020f100 */
[----:B0-----:R0:W-:Y:S01]  /*0100*/  STS [R5], R0 ;  /* 0x0000000005007388 */ /* 0x0011e20000000800 */
[----:B------:R-:W-:Y:S06]  /*0110*/  BAR.SYNC.DEFER_BLOCKING 0x0 ;  /* 0x0000000000007b1d */ /* 0x000fec0000010000 */
[----:B------:R-:W-:Y:S05]  /*0120*/  BRA.U !UP0, `(.L_x_32) ;  /* 0x0000000108347547 */ /* 0x000fea000b800000 */
[----:B0-----:R-:W-:-:S07]  /*0130*/  IMAD.MOV.U32 R0, RZ, RZ, 0x1 ;  /* 0x00000001ff007424 */ /* 0x001fce00078e00ff */
.L_x_33:
[----:B------:R-:W-:-:S05]  /*0140*/  IMAD.SHL.U32 R8, R0, 0x2, RZ ;  /* 0x0000000200087824 */ /* 0x000fca00078e00ff */
[----:B------:R-:W-:-:S04]  /*0150*/  IADD3 R2, PT, PT, R8, -0x1, RZ ;  /* 0xffffffff08027810 */ /* 0x000fc80007ffe0ff */
[----:B------:R-:W-:-:S13]  /*0160*/  LOP3.LUT P1, RZ, R2, R7, RZ, 0xc0, !PT ;  /* 0x0000000702ff7212 */ /* 0x000fda000782c0ff */
[----:B------:R-:W-:Y:S01]  /*0170*/  @!P1 IMAD R2, R0, 0x4, R5 ;  /* 0x0000000400029824 */ /* 0x000fe200078e0205 */
[----:B------:R-:W-:Y:S01]  /*0180*/  @!P1 LDS R3, [R5] ;  /* 0x0000000005039984 */ /* 0x000fe20000000800 */
[----:B------:R-:W-:-:S04]  /*0190*/  IMAD.MOV.U32 R0, RZ, RZ, R8 ;  /* 0x000000ffff007224 */ /* 0x000fc800078e0008 */
[----:B------:R-:W0:Y:S02]  /*01a0*/  @!P1 LDS R2, [R2] ;  /* 0x0000000002029984 */ /* 0x000e240000000800 */
[----:B0-----:R-:W-:-:S05]  /*01b0*/  @!P1 IADD3 R4, PT, PT, R2, R3, RZ ;  /* 0x0000000302049210 */ /* 0x001fca0007ffe0ff */
[----:B------:R1:W-:Y:S01]  /*01c0*/  @!P1 STS [R5], R4 ;  /* 0x0000000405009388 */ /* 0x0003e20000000800 */
[----:B------:R-:W-:Y:S01]  /*01d0*/  BAR.SYNC.DEFER_BLOCKING 0x0 ;  /* 0x0000000000007b1d */ /* 0x000fe20000010000 */
[----:B------:R-:W-:-:S13]  /*01e0*/  ISETP.GE.U32.AND P1, PT, R8, UR8, PT ;  /* 0x0000000808007c0c */ /* 0x000fda000bf26070 */
[----:B-1----:R-:W-:Y:S05]  /*01f0*/  @!P1 BRA `(.L_x_33) ;  /* 0xfffffffc00d09947 */ /* 0x002fea000383ffff */
.L_x_32:
[----:B------:R-:W-:Y:S05]  /*0200*/  @P0 EXIT ;  /* 0x000000000000094d */ /* 0x000fea0003800000 */
[----:B------:R-:W1:Y:S01]  /*0210*/  S2UR UR5, SR_CgaCtaId ;  /* 0x00000000000579c3 */ /* 0x000e620000008800 */
[----:B------:R-:W-:-:S07]  /*0220*/  UMOV UR4, 0x400 ;  /* 0x0000040000047882 */ /* 0x000fce0000000000 */
[----:B------:R-:W2:Y:S01]  /*0230*/  LDC.64 R2, c[0x0][0x380] ;  /* 0x0000e000ff027b82 */ /* 0x000ea20000000a00 */
[----:B-1----:R-:W-:Y:S01]  /*0240*/  ULEA UR4, UR5, UR4, 0x18 ;  /* 0x0000000405047291 */ /* 0x002fe2000f8ec0ff */
[----:B--2---:R-:W-:-:S08]  /*0250*/  IMAD.WIDE.U32 R2, R6, 0x4, R2 ;  /* 0x0000000406027825 */ /* 0x004fd000078e0002 */
[----:B0-----:R-:W0:Y:S02]  /*0260*/  LDS R0, [UR4] ;  /* 0x00000004ff007984 */ /* 0x001e240008000800 */
[----:B0-----:R-:W-:-:S05]  /*0270*/  I2FP.F32.S32 R5, R0 ;  /* 0x0000000000057245 */ /* 0x001fca0000201400 */
[----:B------:R-:W-:Y:S01]  /*0280*/  STG.E desc[UR6][R2.64], R5 ;  /* 0x0000000502007986 */ /* 0x000fe2000c101906 */
[----:B------:R-:W-:Y:S05]  /*0290*/  EXIT ;  /* 0x000000000000794d */ /* 0x000fea0003800000 */
.L_x_34:
        /* <DEDUP_REMOVED lines=14> */
.L_x_37:


//--------------------- .nv.global.init           --------------------------
	.section	.nv.global.init,"aw",@progbits
	.align	4
.nv.global.init:
	.type		mrg32k3aM1SubSeq,@object
	.size		mrg32k3aM1SubSeq,(mrg32k3aM2SubSeq - mrg32k3aM1SubSeq)
mrg32k3aM1SubSeq:
        /*0000*/ 	.byte	0x0b, 0xcc, 0xee, 0x04, 0x73, 0x29, 0x8b, 0x6f, 0xf6, 0x53, 0x03, 0xf6, 0x23, 0xf6, 0xea, 0xda
        /* <DEDUP_REMOVED lines=125> */
	.type		mrg32k3aM2SubSeq,@object
	.size		mrg32k3aM2SubSeq,(mrg32k3aM1 - mrg32k3aM2SubSeq)
mrg32k3aM2SubSeq:
        /* <DEDUP_REMOVED lines=126> */
	.type		mrg32k3aM1,@object
	.size		mrg32k3aM1,(mrg32k3aM1Seq - mrg32k3aM1)
mrg32k3aM1:
        /* <DEDUP_REMOVED lines=144> */
	.type		mrg32k3aM1Seq,@object
	.size		mrg32k3aM1Seq,(mrg32k3aM2 - mrg32k3aM1Seq)
mrg32k3aM1Seq:
        /* <DEDUP_REMOVED lines=144> */
	.type		mrg32k3aM2,@object
	.size		mrg32k3aM2,(mrg32k3aM2Seq - mrg32k3aM2)
mrg32k3aM2:
        /* <DEDUP_REMOVED lines=144> */
	.type		mrg32k3aM2Seq,@object
	.size		mrg32k3aM2Seq,(precalc_xorwow_matrix - mrg32k3aM2Seq)
mrg32k3aM2Seq:
        /* <DEDUP_REMOVED lines=144> */
	.type		precalc_xorwow_matrix,@object
	.size		precalc_xorwow_matrix,(precalc_xorwow_offset_matrix - precalc_xorwow_matrix)
precalc_xorwow_matrix:
        /* <DEDUP_REMOVED lines=6400> */
	.type		precalc_xorwow_offset_matrix,@object
	.size		precalc_xorwow_offset_matrix,(.L_1 - precalc_xorwow_offset_matrix)
precalc_xorwow_offset_matrix:
        /* <DEDUP_REMOVED lines=6400> */
.L_1:


//--------------------- .nv.shared._Z10monteCarloPfiP17curandStateXORWOW --------------------------
	.section	.nv.shared._Z10monteCarloPfiP17curandStateXORWOW,"aw",@nobits
	.sectionflags	@""
	.align	16
	.zero		1024


//--------------------- .nv.shared.reserved.0     --------------------------
	.section	.nv.shared.reserved.0,"aw",@nobits
	.weak		__nv_reservedSMEM_offset_0_alias
	.size		__nv_reservedSMEM_offset_0_alias, 0, 64
	.other		__nv_reservedSMEM_offset_0_alias,@"STO_CUDA_RESERVED_SHARED STV_DEFAULT"
__nv_reservedSMEM_offset_0_alias:
	.zero		0
	.zero		64


//--------------------- .nv.shared._Z7reduce0Pf   --------------------------
	.section	.nv.shared._Z7reduce0Pf,"aw",@nobits
	.sectionflags	@""
	.align	16
	.zero		1024


//--------------------- .nv.constant0._Z10monteCarloPfiP17curandStateXORWOW --------------------------
	.section	.nv.constant0._Z10monteCarloPfiP17curandStateXORWOW,"a",@progbits
	.sectionflags	@""
	.align	4
.nv.constant0._Z10monteCarloPfiP17curandStateXORWOW:
	.zero		920


//--------------------- .nv.constant0._Z7reduce0Pf --------------------------
	.section	.nv.constant0._Z7reduce0Pf,"a",@progbits
	.sectionflags	@""
	.align	4
.nv.constant0._Z7reduce0Pf:
	.zero		904


//--------------------- SYMBOLS --------------------------

	.type		.nv.reservedSmem.offset0,@object
	.size		.nv.reservedSmem.offset0,0x4
	.type		.nv.reservedSmem.cap,@object
	.size		.nv.reservedSmem.cap,0x4
